//
// Generated by NVIDIA NVVM Compiler
//
// Compiler Build ID: CL-36424714
// Cuda compilation tools, release 13.0, V13.0.88
// Based on NVVM 20.0.0
//

.version 9.0
.target sm_100
.address_size 64

	// .globl	_Z17matmul_a_b_kernelPfS_S_iii

.visible .entry _Z17matmul_a_b_kernelPfS_S_iii(
	.param .u64 .ptr .align 1 _Z17matmul_a_b_kernelPfS_S_iii_param_0,
	.param .u64 .ptr .align 1 _Z17matmul_a_b_kernelPfS_S_iii_param_1,
	.param .u64 .ptr .align 1 _Z17matmul_a_b_kernelPfS_S_iii_param_2,
	.param .u32 _Z17matmul_a_b_kernelPfS_S_iii_param_3,
	.param .u32 _Z17matmul_a_b_kernelPfS_S_iii_param_4,
	.param .u32 _Z17matmul_a_b_kernelPfS_S_iii_param_5
)
{
	.reg .pred 	%p<13>;
	.reg .b32 	%r<41>;
	.reg .b32 	%f<68>;
	.reg .b64 	%rd<53>;

	ld.param.u64 	%rd7, [_Z17matmul_a_b_kernelPfS_S_iii_param_0];
	ld.param.u64 	%rd8, [_Z17matmul_a_b_kernelPfS_S_iii_param_1];
	ld.param.u64 	%rd6, [_Z17matmul_a_b_kernelPfS_S_iii_param_2];
	ld.param.u32 	%r20, [_Z17matmul_a_b_kernelPfS_S_iii_param_3];
	ld.param.u32 	%r18, [_Z17matmul_a_b_kernelPfS_S_iii_param_4];
	ld.param.u32 	%r19, [_Z17matmul_a_b_kernelPfS_S_iii_param_5];
	cvta.to.global.u64 	%rd1, %rd8;
	cvta.to.global.u64 	%rd2, %rd7;
	mov.u32 	%r21, %ctaid.y;
	mov.u32 	%r22, %ntid.y;
	mov.u32 	%r23, %tid.y;
	mad.lo.s32 	%r1, %r21, %r22, %r23;
	mov.u32 	%r24, %ctaid.x;
	mov.u32 	%r25, %ntid.x;
	mov.u32 	%r26, %tid.x;
	mad.lo.s32 	%r2, %r24, %r25, %r26;
	setp.ge.s32 	%p1, %r1, %r20;
	setp.ge.s32 	%p2, %r2, %r19;
	or.pred  	%p3, %p1, %p2;
	@%p3 bra 	$L__BB0_14;
	setp.lt.s32 	%p4, %r18, 1;
	mov.f32 	%f67, 0f00000000;
	@%p4 bra 	$L__BB0_13;
	mul.lo.s32 	%r3, %r18, %r1;
	and.b32  	%r4, %r18, 7;
	setp.lt.u32 	%p5, %r18, 8;
	mov.f32 	%f67, 0f00000000;
	mov.b32 	%r39, 0;
	@%p5 bra 	$L__BB0_5;
	and.b32  	%r39, %r18, 2147483640;
	neg.s32 	%r37, %r39;
	shl.b32 	%r7, %r19, 3;
	mul.wide.u32 	%rd9, %r3, 4;
	add.s64 	%rd10, %rd9, %rd2;
	add.s64 	%rd52, %rd10, 16;
	mov.f32 	%f67, 0f00000000;
	mul.wide.s32 	%rd13, %r19, 4;
	mov.u32 	%r36, %r2;
$L__BB0_4:
	.pragma "nounroll";
	ld.global.f32 	%f17, [%rd52+-16];
	mul.wide.s32 	%rd11, %r36, 4;
	add.s64 	%rd12, %rd1, %rd11;
	ld.global.f32 	%f18, [%rd12];
	fma.rn.f32 	%f19, %f17, %f18, %f67;
	ld.global.f32 	%f20, [%rd52+-12];
	add.s64 	%rd14, %rd12, %rd13;
	ld.global.f32 	%f21, [%rd14];
	fma.rn.f32 	%f22, %f20, %f21, %f19;
	ld.global.f32 	%f23, [%rd52+-8];
	add.s64 	%rd15, %rd14, %rd13;
	ld.global.f32 	%f24, [%rd15];
	fma.rn.f32 	%f25, %f23, %f24, %f22;
	ld.global.f32 	%f26, [%rd52+-4];
	add.s64 	%rd16, %rd15, %rd13;
	ld.global.f32 	%f27, [%rd16];
	fma.rn.f32 	%f28, %f26, %f27, %f25;
	ld.global.f32 	%f29, [%rd52];
	add.s64 	%rd17, %rd16, %rd13;
	ld.global.f32 	%f30, [%rd17];
	fma.rn.f32 	%f31, %f29, %f30, %f28;
	ld.global.f32 	%f32, [%rd52+4];
	add.s64 	%rd18, %rd17, %rd13;
	ld.global.f32 	%f33, [%rd18];
	fma.rn.f32 	%f34, %f32, %f33, %f31;
	ld.global.f32 	%f35, [%rd52+8];
	add.s64 	%rd19, %rd18, %rd13;
	ld.global.f32 	%f36, [%rd19];
	fma.rn.f32 	%f37, %f35, %f36, %f34;
	ld.global.f32 	%f38, [%rd52+12];
	add.s64 	%rd20, %rd19, %rd13;
	ld.global.f32 	%f39, [%rd20];
	fma.rn.f32 	%f67, %f38, %f39, %f37;
	add.s32 	%r37, %r37, 8;
	add.s32 	%r36, %r36, %r7;
	add.s64 	%rd52, %rd52, 32;
	setp.ne.s32 	%p6, %r37, 0;
	@%p6 bra 	$L__BB0_4;
$L__BB0_5:
	setp.eq.s32 	%p7, %r4, 0;
	@%p7 bra 	$L__BB0_13;
	and.b32  	%r13, %r18, 3;
	setp.lt.u32 	%p8, %r4, 4;
	@%p8 bra 	$L__BB0_8;
	add.s32 	%r28, %r39, %r3;
	mul.wide.u32 	%rd21, %r28, 4;
	add.s64 	%rd22, %rd2, %rd21;
	ld.global.f32 	%f41, [%rd22];
	mad.lo.s32 	%r29, %r39, %r19, %r2;
	mul.wide.s32 	%rd23, %r29, 4;
	add.s64 	%rd24, %rd1, %rd23;
	ld.global.f32 	%f42, [%rd24];
	fma.rn.f32 	%f43, %f41, %f42, %f67;
	cvt.u64.u32 	%rd25, %r3;
	cvt.u64.u32 	%rd26, %r39;
	add.s64 	%rd27, %rd26, %rd25;
	shl.b64 	%rd28, %rd27, 2;
	add.s64 	%rd29, %rd2, %rd28;
	ld.global.f32 	%f44, [%rd29+4];
	mul.wide.s32 	%rd30, %r19, 4;
	add.s64 	%rd31, %rd24, %rd30;
	ld.global.f32 	%f45, [%rd31];
	fma.rn.f32 	%f46, %f44, %f45, %f43;
	ld.global.f32 	%f47, [%rd29+8];
	add.s64 	%rd32, %rd31, %rd30;
	ld.global.f32 	%f48, [%rd32];
	fma.rn.f32 	%f49, %f47, %f48, %f46;
	ld.global.f32 	%f50, [%rd29+12];
	add.s64 	%rd33, %rd32, %rd30;
	ld.global.f32 	%f51, [%rd33];
	fma.rn.f32 	%f67, %f50, %f51, %f49;
	add.s32 	%r39, %r39, 4;
$L__BB0_8:
	setp.eq.s32 	%p9, %r13, 0;
	@%p9 bra 	$L__BB0_13;
	setp.eq.s32 	%p10, %r13, 1;
	@%p10 bra 	$L__BB0_11;
	add.s32 	%r30, %r39, %r3;
	mul.wide.u32 	%rd34, %r30, 4;
	add.s64 	%rd35, %rd2, %rd34;
	ld.global.f32 	%f53, [%rd35];
	mad.lo.s32 	%r31, %r39, %r19, %r2;
	mul.wide.s32 	%rd36, %r31, 4;
	add.s64 	%rd37, %rd1, %rd36;
	ld.global.f32 	%f54, [%rd37];
	fma.rn.f32 	%f55, %f53, %f54, %f67;
	cvt.u64.u32 	%rd38, %r3;
	cvt.u64.u32 	%rd39, %r39;
	add.s64 	%rd40, %rd39, %rd38;
	shl.b64 	%rd41, %rd40, 2;
	add.s64 	%rd42, %rd2, %rd41;
	ld.global.f32 	%f56, [%rd42+4];
	mul.wide.s32 	%rd43, %r19, 4;
	add.s64 	%rd44, %rd37, %rd43;
	ld.global.f32 	%f57, [%rd44];
	fma.rn.f32 	%f67, %f56, %f57, %f55;
	add.s32 	%r39, %r39, 2;
$L__BB0_11:
	and.b32  	%r32, %r18, 1;
	setp.eq.b32 	%p11, %r32, 1;
	not.pred 	%p12, %p11;
	@%p12 bra 	$L__BB0_13;
	add.s32 	%r33, %r39, %r3;
	mul.wide.u32 	%rd45, %r33, 4;
	add.s64 	%rd46, %rd2, %rd45;
	ld.global.f32 	%f58, [%rd46];
	mad.lo.s32 	%r34, %r39, %r19, %r2;
	mul.wide.s32 	%rd47, %r34, 4;
	add.s64 	%rd48, %rd1, %rd47;
	ld.global.f32 	%f59, [%rd48];
	fma.rn.f32 	%f67, %f58, %f59, %f67;
$L__BB0_13:
	mad.lo.s32 	%r35, %r19, %r1, %r2;
	cvta.to.global.u64 	%rd49, %rd6;
	mul.wide.s32 	%rd50, %r35, 4;
	add.s64 	%rd51, %rd49, %rd50;
	st.global.f32 	[%rd51], %f67;
$L__BB0_14:
	ret;

}
	// .globl	_Z18matmul_a_bt_kernelPfS_S_iii
.visible .entry _Z18matmul_a_bt_kernelPfS_S_iii(
	.param .u64 .ptr .align 1 _Z18matmul_a_bt_kernelPfS_S_iii_param_0,
	.param .u64 .ptr .align 1 _Z18matmul_a_bt_kernelPfS_S_iii_param_1,
	.param .u64 .ptr .align 1 _Z18matmul_a_bt_kernelPfS_S_iii_param_2,
	.param .u32 _Z18matmul_a_bt_kernelPfS_S_iii_param_3,
	.param .u32 _Z18matmul_a_bt_kernelPfS_S_iii_param_4,
	.param .u32 _Z18matmul_a_bt_kernelPfS_S_iii_param_5
)
{
	.reg .pred 	%p<13>;
	.reg .b32 	%r<48>;
	.reg .b32 	%f<112>;
	.reg .b64 	%rd<43>;

	ld.param.u64 	%rd11, [_Z18matmul_a_bt_kernelPfS_S_iii_param_0];
	ld.param.u64 	%rd12, [_Z18matmul_a_bt_kernelPfS_S_iii_param_1];
	ld.param.u64 	%rd10, [_Z18matmul_a_bt_kernelPfS_S_iii_param_2];
	ld.param.u32 	%r27, [_Z18matmul_a_bt_kernelPfS_S_iii_param_3];
	ld.param.u32 	%r25, [_Z18matmul_a_bt_kernelPfS_S_iii_param_4];
	ld.param.u32 	%r26, [_Z18matmul_a_bt_kernelPfS_S_iii_param_5];
	cvta.to.global.u64 	%rd1, %rd12;
	cvta.to.global.u64 	%rd2, %rd11;
	mov.u32 	%r28, %ctaid.y;
	mov.u32 	%r29, %ntid.y;
	mov.u32 	%r30, %tid.y;
	mad.lo.s32 	%r1, %r28, %r29, %r30;
	mov.u32 	%r31, %ctaid.x;
	mov.u32 	%r32, %ntid.x;
	mov.u32 	%r33, %tid.x;
	mad.lo.s32 	%r2, %r31, %r32, %r33;
	setp.ge.s32 	%p1, %r1, %r27;
	setp.ge.s32 	%p2, %r2, %r26;
	or.pred  	%p3, %p1, %p2;
	@%p3 bra 	$L__BB1_15;
	setp.lt.s32 	%p4, %r25, 1;
	mov.f32 	%f111, 0f00000000;
	@%p4 bra 	$L__BB1_14;
	mul.lo.s32 	%r3, %r25, %r1;
	mul.lo.s32 	%r4, %r25, %r2;
	and.b32  	%r5, %r25, 15;
	setp.lt.u32 	%p5, %r25, 16;
	mov.f32 	%f111, 0f00000000;
	mov.b32 	%r44, 0;
	@%p5 bra 	$L__BB1_5;
	and.b32  	%r44, %r25, 2147483632;
	neg.s32 	%r42, %r44;
	mul.wide.u32 	%rd13, %r3, 4;
	add.s64 	%rd14, %rd13, %rd2;
	add.s64 	%rd41, %rd14, 32;
	add.s64 	%rd4, %rd1, 32;
	mov.f32 	%f111, 0f00000000;
	mov.u32 	%r41, %r4;
$L__BB1_4:
	.pragma "nounroll";
	mul.wide.s32 	%rd15, %r41, 4;
	add.s64 	%rd16, %rd4, %rd15;
	ld.global.f32 	%f18, [%rd41+-32];
	ld.global.f32 	%f19, [%rd16+-32];
	fma.rn.f32 	%f20, %f18, %f19, %f111;
	ld.global.f32 	%f21, [%rd41+-28];
	ld.global.f32 	%f22, [%rd16+-28];
	fma.rn.f32 	%f23, %f21, %f22, %f20;
	ld.global.f32 	%f24, [%rd41+-24];
	ld.global.f32 	%f25, [%rd16+-24];
	fma.rn.f32 	%f26, %f24, %f25, %f23;
	ld.global.f32 	%f27, [%rd41+-20];
	ld.global.f32 	%f28, [%rd16+-20];
	fma.rn.f32 	%f29, %f27, %f28, %f26;
	ld.global.f32 	%f30, [%rd41+-16];
	ld.global.f32 	%f31, [%rd16+-16];
	fma.rn.f32 	%f32, %f30, %f31, %f29;
	ld.global.f32 	%f33, [%rd41+-12];
	ld.global.f32 	%f34, [%rd16+-12];
	fma.rn.f32 	%f35, %f33, %f34, %f32;
	ld.global.f32 	%f36, [%rd41+-8];
	ld.global.f32 	%f37, [%rd16+-8];
	fma.rn.f32 	%f38, %f36, %f37, %f35;
	ld.global.f32 	%f39, [%rd41+-4];
	ld.global.f32 	%f40, [%rd16+-4];
	fma.rn.f32 	%f41, %f39, %f40, %f38;
	ld.global.f32 	%f42, [%rd41];
	ld.global.f32 	%f43, [%rd16];
	fma.rn.f32 	%f44, %f42, %f43, %f41;
	ld.global.f32 	%f45, [%rd41+4];
	ld.global.f32 	%f46, [%rd16+4];
	fma.rn.f32 	%f47, %f45, %f46, %f44;
	ld.global.f32 	%f48, [%rd41+8];
	ld.global.f32 	%f49, [%rd16+8];
	fma.rn.f32 	%f50, %f48, %f49, %f47;
	ld.global.f32 	%f51, [%rd41+12];
	ld.global.f32 	%f52, [%rd16+12];
	fma.rn.f32 	%f53, %f51, %f52, %f50;
	ld.global.f32 	%f54, [%rd41+16];
	ld.global.f32 	%f55, [%rd16+16];
	fma.rn.f32 	%f56, %f54, %f55, %f53;
	ld.global.f32 	%f57, [%rd41+20];
	ld.global.f32 	%f58, [%rd16+20];
	fma.rn.f32 	%f59, %f57, %f58, %f56;
	ld.global.f32 	%f60, [%rd41+24];
	ld.global.f32 	%f61, [%rd16+24];
	fma.rn.f32 	%f62, %f60, %f61, %f59;
	ld.global.f32 	%f63, [%rd41+28];
	ld.global.f32 	%f64, [%rd16+28];
	fma.rn.f32 	%f111, %f63, %f64, %f62;
	add.s32 	%r42, %r42, 16;
	add.s64 	%rd41, %rd41, 64;
	add.s32 	%r41, %r41, 16;
	setp.ne.s32 	%p6, %r42, 0;
	@%p6 bra 	$L__BB1_4;
$L__BB1_5:
	setp.eq.s32 	%p7, %r5, 0;
	@%p7 bra 	$L__BB1_14;
	and.b32  	%r13, %r25, 7;
	setp.lt.u32 	%p8, %r5, 8;
	@%p8 bra 	$L__BB1_8;
	add.s32 	%r35, %r44, %r3;
	mul.wide.u32 	%rd17, %r35, 4;
	add.s64 	%rd18, %rd2, %rd17;
	ld.global.f32 	%f66, [%rd18];
	add.s32 	%r36, %r44, %r4;
	mul.wide.s32 	%rd19, %r36, 4;
	add.s64 	%rd20, %rd1, %rd19;
	ld.global.f32 	%f67, [%rd20];
	fma.rn.f32 	%f68, %f66, %f67, %f111;
	cvt.u64.u32 	%rd21, %r3;
	cvt.u64.u32 	%rd22, %r44;
	add.s64 	%rd23, %rd22, %rd21;
	shl.b64 	%rd24, %rd23, 2;
	add.s64 	%rd25, %rd2, %rd24;
	ld.global.f32 	%f69, [%rd25+4];
	ld.global.f32 	%f70, [%rd20+4];
	fma.rn.f32 	%f71, %f69, %f70, %f68;
	ld.global.f32 	%f72, [%rd25+8];
	ld.global.f32 	%f73, [%rd20+8];
	fma.rn.f32 	%f74, %f72, %f73, %f71;
	ld.global.f32 	%f75, [%rd25+12];
	ld.global.f32 	%f76, [%rd20+12];
	fma.rn.f32 	%f77, %f75, %f76, %f74;
	ld.global.f32 	%f78, [%rd25+16];
	ld.global.f32 	%f79, [%rd20+16];
	fma.rn.f32 	%f80, %f78, %f79, %f77;
	ld.global.f32 	%f81, [%rd25+20];
	ld.global.f32 	%f82, [%rd20+20];
	fma.rn.f32 	%f83, %f81, %f82, %f80;
	ld.global.f32 	%f84, [%rd25+24];
	ld.global.f32 	%f85, [%rd20+24];
	fma.rn.f32 	%f86, %f84, %f85, %f83;
	ld.global.f32 	%f87, [%rd25+28];
	ld.global.f32 	%f88, [%rd20+28];
	fma.rn.f32 	%f111, %f87, %f88, %f86;
	add.s32 	%r44, %r44, 8;
$L__BB1_8:
	setp.eq.s32 	%p9, %r13, 0;
	@%p9 bra 	$L__BB1_14;
	and.b32  	%r16, %r25, 3;
	setp.lt.u32 	%p10, %r13, 4;
	@%p10 bra 	$L__BB1_11;
	add.s32 	%r37, %r44, %r3;
	mul.wide.u32 	%rd26, %r37, 4;
	add.s64 	%rd27, %rd2, %rd26;
	ld.global.f32 	%f90, [%rd27];
	add.s32 	%r38, %r44, %r4;
	mul.wide.s32 	%rd28, %r38, 4;
	add.s64 	%rd29, %rd1, %rd28;
	ld.global.f32 	%f91, [%rd29];
	fma.rn.f32 	%f92, %f90, %f91, %f111;
	cvt.u64.u32 	%rd30, %r3;
	cvt.u64.u32 	%rd31, %r44;
	add.s64 	%rd32, %rd31, %rd30;
	shl.b64 	%rd33, %rd32, 2;
	add.s64 	%rd34, %rd2, %rd33;
	ld.global.f32 	%f93, [%rd34+4];
	ld.global.f32 	%f94, [%rd29+4];
	fma.rn.f32 	%f95, %f93, %f94, %f92;
	ld.global.f32 	%f96, [%rd34+8];
	ld.global.f32 	%f97, [%rd29+8];
	fma.rn.f32 	%f98, %f96, %f97, %f95;
	ld.global.f32 	%f99, [%rd34+12];
	ld.global.f32 	%f100, [%rd29+12];
	fma.rn.f32 	%f111, %f99, %f100, %f98;
	add.s32 	%r44, %r44, 4;
$L__BB1_11:
	setp.eq.s32 	%p11, %r16, 0;
	@%p11 bra 	$L__BB1_14;
	add.s32 	%r47, %r44, %r4;
	add.s32 	%r39, %r44, %r3;
	mul.wide.u32 	%rd35, %r39, 4;
	add.s64 	%rd42, %rd2, %rd35;
	neg.s32 	%r46, %r16;
$L__BB1_13:
	.pragma "nounroll";
	mul.wide.s32 	%rd36, %r47, 4;
	add.s64 	%rd37, %rd1, %rd36;
	ld.global.f32 	%f101, [%rd42];
	ld.global.f32 	%f102, [%rd37];
	fma.rn.f32 	%f111, %f101, %f102, %f111;
	add.s32 	%r47, %r47, 1;
	add.s64 	%rd42, %rd42, 4;
	add.s32 	%r46, %r46, 1;
	setp.ne.s32 	%p12, %r46, 0;
	@%p12 bra 	$L__BB1_13;
$L__BB1_14:
	mad.lo.s32 	%r40, %r26, %r1, %r2;
	cvta.to.global.u64 	%rd38, %rd10;
	mul.wide.s32 	%rd39, %r40, 4;
	add.s64 	%rd40, %rd38, %rd39;
	st.global.f32 	[%rd40], %f111;
$L__BB1_15:
	ret;

}
	// .globl	_Z18matmul_at_b_kernelPfS_S_iii
.visible .entry _Z18matmul_at_b_kernelPfS_S_iii(
	.param .u64 .ptr .align 1 _Z18matmul_at_b_kernelPfS_S_iii_param_0,
	.param .u64 .ptr .align 1 _Z18matmul_at_b_kernelPfS_S_iii_param_1,
	.param .u64 .ptr .align 1 _Z18matmul_at_b_kernelPfS_S_iii_param_2,
	.param .u32 _Z18matmul_at_b_kernelPfS_S_iii_param_3,
	.param .u32 _Z18matmul_at_b_kernelPfS_S_iii_param_4,
	.param .u32 _Z18matmul_at_b_kernelPfS_S_iii_param_5
)
{
	.reg .pred 	%p<13>;
	.reg .b32 	%r<44>;
	.reg .b32 	%f<68>;
	.reg .b64 	%rd<53>;

	ld.param.u64 	%rd4, [_Z18matmul_at_b_kernelPfS_S_iii_param_0];
	ld.param.u64 	%rd5, [_Z18matmul_at_b_kernelPfS_S_iii_param_1];
	ld.param.u64 	%rd3, [_Z18matmul_at_b_kernelPfS_S_iii_param_2];
	ld.param.u32 	%r20, [_Z18matmul_at_b_kernelPfS_S_iii_param_3];
	ld.param.u32 	%r21, [_Z18matmul_at_b_kernelPfS_S_iii_param_4];
	ld.param.u32 	%r22, [_Z18matmul_at_b_kernelPfS_S_iii_param_5];
	cvta.to.global.u64 	%rd1, %rd5;
	cvta.to.global.u64 	%rd2, %rd4;
	mov.u32 	%r23, %ctaid.y;
	mov.u32 	%r24, %ntid.y;
	mov.u32 	%r25, %tid.y;
	mad.lo.s32 	%r1, %r23, %r24, %r25;
	mov.u32 	%r26, %ctaid.x;
	mov.u32 	%r27, %ntid.x;
	mov.u32 	%r28, %tid.x;
	mad.lo.s32 	%r2, %r26, %r27, %r28;
	setp.ge.s32 	%p1, %r1, %r21;
	setp.ge.s32 	%p2, %r2, %r22;
	or.pred  	%p3, %p1, %p2;
	@%p3 bra 	$L__BB2_14;
	setp.lt.s32 	%p4, %r20, 1;
	mov.f32 	%f67, 0f00000000;
	@%p4 bra 	$L__BB2_13;
	and.b32  	%r3, %r20, 7;
	setp.lt.u32 	%p5, %r20, 8;
	mov.f32 	%f67, 0f00000000;
	mov.b32 	%r42, 0;
	@%p5 bra 	$L__BB2_5;
	and.b32  	%r42, %r20, 2147483640;
	neg.s32 	%r40, %r42;
	shl.b32 	%r6, %r22, 3;
	shl.b32 	%r7, %r21, 3;
	mov.f32 	%f67, 0f00000000;
	mul.wide.s32 	%rd10, %r21, 4;
	mul.wide.s32 	%rd12, %r22, 4;
	mov.u32 	%r38, %r1;
	mov.u32 	%r39, %r2;
$L__BB2_4:
	.pragma "nounroll";
	mul.wide.s32 	%rd6, %r38, 4;
	add.s64 	%rd7, %rd2, %rd6;
	ld.global.f32 	%f17, [%rd7];
	mul.wide.s32 	%rd8, %r39, 4;
	add.s64 	%rd9, %rd1, %rd8;
	ld.global.f32 	%f18, [%rd9];
	fma.rn.f32 	%f19, %f17, %f18, %f67;
	add.s64 	%rd11, %rd7, %rd10;
	ld.global.f32 	%f20, [%rd11];
	add.s64 	%rd13, %rd9, %rd12;
	ld.global.f32 	%f21, [%rd13];
	fma.rn.f32 	%f22, %f20, %f21, %f19;
	add.s64 	%rd14, %rd11, %rd10;
	ld.global.f32 	%f23, [%rd14];
	add.s64 	%rd15, %rd13, %rd12;
	ld.global.f32 	%f24, [%rd15];
	fma.rn.f32 	%f25, %f23, %f24, %f22;
	add.s64 	%rd16, %rd14, %rd10;
	ld.global.f32 	%f26, [%rd16];
	add.s64 	%rd17, %rd15, %rd12;
	ld.global.f32 	%f27, [%rd17];
	fma.rn.f32 	%f28, %f26, %f27, %f25;
	add.s64 	%rd18, %rd16, %rd10;
	ld.global.f32 	%f29, [%rd18];
	add.s64 	%rd19, %rd17, %rd12;
	ld.global.f32 	%f30, [%rd19];
	fma.rn.f32 	%f31, %f29, %f30, %f28;
	add.s64 	%rd20, %rd18, %rd10;
	ld.global.f32 	%f32, [%rd20];
	add.s64 	%rd21, %rd19, %rd12;
	ld.global.f32 	%f33, [%rd21];
	fma.rn.f32 	%f34, %f32, %f33, %f31;
	add.s64 	%rd22, %rd20, %rd10;
	ld.global.f32 	%f35, [%rd22];
	add.s64 	%rd23, %rd21, %rd12;
	ld.global.f32 	%f36, [%rd23];
	fma.rn.f32 	%f37, %f35, %f36, %f34;
	add.s64 	%rd24, %rd22, %rd10;
	ld.global.f32 	%f38, [%rd24];
	add.s64 	%rd25, %rd23, %rd12;
	ld.global.f32 	%f39, [%rd25];
	fma.rn.f32 	%f67, %f38, %f39, %f37;
	add.s32 	%r40, %r40, 8;
	add.s32 	%r39, %r39, %r6;
	add.s32 	%r38, %r38, %r7;
	setp.ne.s32 	%p6, %r40, 0;
	@%p6 bra 	$L__BB2_4;
$L__BB2_5:
	setp.eq.s32 	%p7, %r3, 0;
	@%p7 bra 	$L__BB2_13;
	and.b32  	%r15, %r20, 3;
	setp.lt.u32 	%p8, %r3, 4;
	@%p8 bra 	$L__BB2_8;
	mad.lo.s32 	%r30, %r42, %r21, %r1;
	mul.wide.s32 	%rd26, %r30, 4;
	add.s64 	%rd27, %rd2, %rd26;
	ld.global.f32 	%f41, [%rd27];
	mad.lo.s32 	%r31, %r42, %r22, %r2;
	mul.wide.s32 	%rd28, %r31, 4;
	add.s64 	%rd29, %rd1, %rd28;
	ld.global.f32 	%f42, [%rd29];
	fma.rn.f32 	%f43, %f41, %f42, %f67;
	mul.wide.s32 	%rd30, %r21, 4;
	add.s64 	%rd31, %rd27, %rd30;
	ld.global.f32 	%f44, [%rd31];
	mul.wide.s32 	%rd32, %r22, 4;
	add.s64 	%rd33, %rd29, %rd32;
	ld.global.f32 	%f45, [%rd33];
	fma.rn.f32 	%f46, %f44, %f45, %f43;
	add.s64 	%rd34, %rd31, %rd30;
	ld.global.f32 	%f47, [%rd34];
	add.s64 	%rd35, %rd33, %rd32;
	ld.global.f32 	%f48, [%rd35];
	fma.rn.f32 	%f49, %f47, %f48, %f46;
	add.s64 	%rd36, %rd34, %rd30;
	ld.global.f32 	%f50, [%rd36];
	add.s64 	%rd37, %rd35, %rd32;
	ld.global.f32 	%f51, [%rd37];
	fma.rn.f32 	%f67, %f50, %f51, %f49;
	add.s32 	%r42, %r42, 4;
$L__BB2_8:
	setp.eq.s32 	%p9, %r15, 0;
	@%p9 bra 	$L__BB2_13;
	setp.eq.s32 	%p10, %r15, 1;
	@%p10 bra 	$L__BB2_11;
	mad.lo.s32 	%r32, %r42, %r21, %r1;
	mul.wide.s32 	%rd38, %r32, 4;
	add.s64 	%rd39, %rd2, %rd38;
	ld.global.f32 	%f53, [%rd39];
	mad.lo.s32 	%r33, %r42, %r22, %r2;
	mul.wide.s32 	%rd40, %r33, 4;
	add.s64 	%rd41, %rd1, %rd40;
	ld.global.f32 	%f54, [%rd41];
	fma.rn.f32 	%f55, %f53, %f54, %f67;
	mul.wide.s32 	%rd42, %r21, 4;
	add.s64 	%rd43, %rd39, %rd42;
	ld.global.f32 	%f56, [%rd43];
	mul.wide.s32 	%rd44, %r22, 4;
	add.s64 	%rd45, %rd41, %rd44;
	ld.global.f32 	%f57, [%rd45];
	fma.rn.f32 	%f67, %f56, %f57, %f55;
	add.s32 	%r42, %r42, 2;
$L__BB2_11:
	and.b32  	%r34, %r20, 1;
	setp.eq.b32 	%p11, %r34, 1;
	not.pred 	%p12, %p11;
	@%p12 bra 	$L__BB2_13;
	mad.lo.s32 	%r35, %r42, %r21, %r1;
	mul.wide.s32 	%rd46, %r35, 4;
	add.s64 	%rd47, %rd2, %rd46;
	ld.global.f32 	%f58, [%rd47];
	mad.lo.s32 	%r36, %r42, %r22, %r2;
	mul.wide.s32 	%rd48, %r36, 4;
	add.s64 	%rd49, %rd1, %rd48;
	ld.global.f32 	%f59, [%rd49];
	fma.rn.f32 	%f67, %f58, %f59, %f67;
$L__BB2_13:
	mad.lo.s32 	%r37, %r22, %r1, %r2;
	cvta.to.global.u64 	%rd50, %rd3;
	mul.wide.s32 	%rd51, %r37, 4;
	add.s64 	%rd52, %rd50, %rd51;
	st.global.f32 	[%rd52], %f67;
$L__BB2_14:
	ret;

}
	// .globl	_Z11relu_kernelPfi
.visible .entry _Z11relu_kernelPfi(
	.param .u64 .ptr .align 1 _Z11relu_kernelPfi_param_0,
	.param .u32 _Z11relu_kernelPfi_param_1
)
{
	.reg .pred 	%p<2>;
	.reg .b32 	%r<6>;
	.reg .b32 	%f<3>;
	.reg .b64 	%rd<5>;

	ld.param.u64 	%rd1, [_Z11relu_kernelPfi_param_0];
	ld.param.u32 	%r2, [_Z11relu_kernelPfi_param_1];
	mov.u32 	%r3, %ctaid.x;
	mov.u32 	%r4, %ntid.x;
	mov.u32 	%r5, %tid.x;
	mad.lo.s32 	%r1, %r3, %r4, %r5;
	setp.ge.s32 	%p1, %r1, %r2;
	@%p1 bra 	$L__BB3_2;
	cvta.to.global.u64 	%rd2, %rd1;
	mul.wide.s32 	%rd3, %r1, 4;
	add.s64 	%rd4, %rd2, %rd3;
	ld.global.f32 	%f1, [%rd4];
	max.f32 	%f2, %f1, 0f00000000;
	st.global.f32 	[%rd4], %f2;
$L__BB3_2:
	ret;

}
	// .globl	_Z15bias_add_kernelPfS_ii
.visible .entry _Z15bias_add_kernelPfS_ii(
	.param .u64 .ptr .align 1 _Z15bias_add_kernelPfS_ii_param_0,
	.param .u64 .ptr .align 1 _Z15bias_add_kernelPfS_ii_param_1,
	.param .u32 _Z15bias_add_kernelPfS_ii_param_2,
	.param .u32 _Z15bias_add_kernelPfS_ii_param_3
)
{
	.reg .pred 	%p<4>;
	.reg .b32 	%r<9>;
	.reg .b32 	%f<4>;
	.reg .b64 	%rd<9>;

	ld.param.u64 	%rd1, [_Z15bias_add_kernelPfS_ii_param_0];
	ld.param.u64 	%rd2, [_Z15bias_add_kernelPfS_ii_param_1];
	ld.param.u32 	%r3, [_Z15bias_add_kernelPfS_ii_param_2];
	ld.param.u32 	%r2, [_Z15bias_add_kernelPfS_ii_param_3];
	mov.u32 	%r4, %ctaid.x;
	mov.u32 	%r5, %ntid.x;
	mov.u32 	%r6, %tid.x;
	mad.lo.s32 	%r1, %r4, %r5, %r6;
	div.s32 	%r7, %r1, %r2;
	setp.ge.s32 	%p1, %r7, %r3;
	setp.lt.s32 	%p2, %r2, 0;
	or.pred  	%p3, %p2, %p1;
	@%p3 bra 	$L__BB4_2;
	cvta.to.global.u64 	%rd3, %rd2;
	cvta.to.global.u64 	%rd4, %rd1;
	rem.s32 	%r8, %r1, %r2;
	mul.wide.s32 	%rd5, %r8, 4;
	add.s64 	%rd6, %rd3, %rd5;
	ld.global.f32 	%f1, [%rd6];
	mul.wide.s32 	%rd7, %r1, 4;
	add.s64 	%rd8, %rd4, %rd7;
	ld.global.f32 	%f2, [%rd8];
	add.f32 	%f3, %f1, %f2;
	st.global.f32 	[%rd8], %f3;
$L__BB4_2:
	ret;

}
	// .globl	_Z14softmax_kernelPfii
.visible .entry _Z14softmax_kernelPfii(
	.param .u64 .ptr .align 1 _Z14softmax_kernelPfii_param_0,
	.param .u32 _Z14softmax_kernelPfii_param_1,
	.param .u32 _Z14softmax_kernelPfii_param_2
)
{
	.reg .pred 	%p<29>;
	.reg .b32 	%r<111>;
	.reg .b32 	%f<393>;
	.reg .b64 	%rd<77>;

	ld.param.u64 	%rd17, [_Z14softmax_kernelPfii_param_0];
	ld.param.u32 	%r48, [_Z14softmax_kernelPfii_param_1];
	ld.param.u32 	%r47, [_Z14softmax_kernelPfii_param_2];
	cvta.to.global.u64 	%rd1, %rd17;
	mov.u32 	%r1, %ctaid.x;
	setp.ge.s32 	%p1, %r1, %r48;
	@%p1 bra 	$L__BB5_40;
	mul.lo.s32 	%r2, %r47, %r1;
	mul.wide.s32 	%rd18, %r2, 4;
	add.s64 	%rd19, %rd1, %rd18;
	ld.global.f32 	%f383, [%rd19];
	setp.lt.s32 	%p2, %r47, 2;
	@%p2 bra 	$L__BB5_15;
	add.s32 	%r3, %r47, -1;
	add.s32 	%r50, %r47, -2;
	and.b32  	%r4, %r3, 15;
	setp.lt.u32 	%p3, %r50, 15;
	mov.b32 	%r97, 1;
	@%p3 bra 	$L__BB5_6;
	and.b32  	%r52, %r3, -16;
	neg.s32 	%r101, %r52;
	add.s32 	%r53, %r2, 1;
	mul.wide.u32 	%rd20, %r53, 4;
	add.s64 	%rd21, %rd20, %rd1;
	add.s64 	%rd73, %rd21, 32;
	mov.b32 	%r100, 0;
$L__BB5_4:
	.pragma "nounroll";
	ld.global.f32 	%f28, [%rd73+-32];
	max.f32 	%f29, %f383, %f28;
	ld.global.f32 	%f30, [%rd73+-28];
	max.f32 	%f31, %f29, %f30;
	ld.global.f32 	%f32, [%rd73+-24];
	max.f32 	%f33, %f31, %f32;
	ld.global.f32 	%f34, [%rd73+-20];
	max.f32 	%f35, %f33, %f34;
	ld.global.f32 	%f36, [%rd73+-16];
	max.f32 	%f37, %f35, %f36;
	ld.global.f32 	%f38, [%rd73+-12];
	max.f32 	%f39, %f37, %f38;
	ld.global.f32 	%f40, [%rd73+-8];
	max.f32 	%f41, %f39, %f40;
	ld.global.f32 	%f42, [%rd73+-4];
	max.f32 	%f43, %f41, %f42;
	ld.global.f32 	%f44, [%rd73];
	max.f32 	%f45, %f43, %f44;
	ld.global.f32 	%f46, [%rd73+4];
	max.f32 	%f47, %f45, %f46;
	ld.global.f32 	%f48, [%rd73+8];
	max.f32 	%f49, %f47, %f48;
	ld.global.f32 	%f50, [%rd73+12];
	max.f32 	%f51, %f49, %f50;
	ld.global.f32 	%f52, [%rd73+16];
	max.f32 	%f53, %f51, %f52;
	ld.global.f32 	%f54, [%rd73+20];
	max.f32 	%f55, %f53, %f54;
	ld.global.f32 	%f56, [%rd73+24];
	max.f32 	%f57, %f55, %f56;
	ld.global.f32 	%f58, [%rd73+28];
	max.f32 	%f383, %f57, %f58;
	add.s32 	%r101, %r101, 16;
	add.s32 	%r100, %r100, 16;
	add.s64 	%rd73, %rd73, 64;
	setp.eq.s32 	%p4, %r101, 0;
	@%p4 bra 	$L__BB5_5;
	bra.uni 	$L__BB5_4;
$L__BB5_5:
	add.s32 	%r97, %r100, 1;
$L__BB5_6:
	setp.eq.s32 	%p5, %r4, 0;
	@%p5 bra 	$L__BB5_15;
	and.b32  	%r8, %r3, 7;
	setp.lt.u32 	%p6, %r4, 8;
	@%p6 bra 	$L__BB5_9;
	add.s32 	%r54, %r97, %r2;
	mul.wide.u32 	%rd22, %r54, 4;
	add.s64 	%rd23, %rd1, %rd22;
	ld.global.f32 	%f60, [%rd23];
	max.f32 	%f61, %f383, %f60;
	cvt.u64.u32 	%rd24, %r2;
	cvt.u64.u32 	%rd25, %r97;
	add.s64 	%rd26, %rd25, %rd24;
	shl.b64 	%rd27, %rd26, 2;
	add.s64 	%rd28, %rd1, %rd27;
	ld.global.f32 	%f62, [%rd28+4];
	max.f32 	%f63, %f61, %f62;
	ld.global.f32 	%f64, [%rd28+8];
	max.f32 	%f65, %f63, %f64;
	ld.global.f32 	%f66, [%rd28+12];
	max.f32 	%f67, %f65, %f66;
	ld.global.f32 	%f68, [%rd28+16];
	max.f32 	%f69, %f67, %f68;
	ld.global.f32 	%f70, [%rd28+20];
	max.f32 	%f71, %f69, %f70;
	ld.global.f32 	%f72, [%rd28+24];
	max.f32 	%f73, %f71, %f72;
	ld.global.f32 	%f74, [%rd28+28];
	max.f32 	%f383, %f73, %f74;
	add.s32 	%r97, %r97, 8;
$L__BB5_9:
	setp.eq.s32 	%p7, %r8, 0;
	@%p7 bra 	$L__BB5_15;
	and.b32  	%r11, %r3, 3;
	setp.lt.u32 	%p8, %r8, 4;
	@%p8 bra 	$L__BB5_12;
	add.s32 	%r55, %r97, %r2;
	mul.wide.u32 	%rd29, %r55, 4;
	add.s64 	%rd30, %rd1, %rd29;
	ld.global.f32 	%f76, [%rd30];
	max.f32 	%f77, %f383, %f76;
	cvt.u64.u32 	%rd31, %r2;
	cvt.u64.u32 	%rd32, %r97;
	add.s64 	%rd33, %rd32, %rd31;
	shl.b64 	%rd34, %rd33, 2;
	add.s64 	%rd35, %rd1, %rd34;
	ld.global.f32 	%f78, [%rd35+4];
	max.f32 	%f79, %f77, %f78;
	ld.global.f32 	%f80, [%rd35+8];
	max.f32 	%f81, %f79, %f80;
	ld.global.f32 	%f82, [%rd35+12];
	max.f32 	%f383, %f81, %f82;
	add.s32 	%r97, %r97, 4;
$L__BB5_12:
	setp.eq.s32 	%p9, %r11, 0;
	@%p9 bra 	$L__BB5_15;
	add.s32 	%r56, %r97, %r2;
	mul.wide.u32 	%rd36, %r56, 4;
	add.s64 	%rd72, %rd1, %rd36;
	neg.s32 	%r99, %r11;
$L__BB5_14:
	.pragma "nounroll";
	ld.global.f32 	%f83, [%rd72];
	max.f32 	%f383, %f383, %f83;
	add.s64 	%rd72, %rd72, 4;
	add.s32 	%r99, %r99, 1;
	setp.ne.s32 	%p10, %r99, 0;
	@%p10 bra 	$L__BB5_14;
$L__BB5_15:
	setp.lt.s32 	%p11, %r47, 1;
	mov.f32 	%f391, 0f00000000;
	@%p11 bra 	$L__BB5_27;
	and.b32  	%r17, %r47, 7;
	setp.lt.u32 	%p12, %r47, 8;
	mov.f32 	%f391, 0f00000000;
	mov.b32 	%r102, 0;
	@%p12 bra 	$L__BB5_19;
	and.b32  	%r102, %r47, 2147483640;
	neg.s32 	%r105, %r102;
	mul.wide.u32 	%rd37, %r2, 4;
	add.s64 	%rd38, %rd37, %rd1;
	add.s64 	%rd74, %rd38, 16;
	mov.f32 	%f391, 0f00000000;
$L__BB5_18:
	.pragma "nounroll";
	ld.global.f32 	%f88, [%rd74+-16];
	sub.f32 	%f89, %f88, %f383;
	fma.rn.f32 	%f90, %f89, 0f3BBB989D, 0f3F000000;
	cvt.sat.f32.f32 	%f91, %f90;
	mov.f32 	%f92, 0f4B400001;
	mov.f32 	%f93, 0f437C0000;
	fma.rm.f32 	%f94, %f91, %f93, %f92;
	add.f32 	%f95, %f94, 0fCB40007F;
	neg.f32 	%f96, %f95;
	fma.rn.f32 	%f97, %f89, 0f3FB8AA3B, %f96;
	fma.rn.f32 	%f98, %f89, 0f32A57060, %f97;
	mov.b32 	%r58, %f94;
	shl.b32 	%r59, %r58, 23;
	mov.b32 	%f99, %r59;
	ex2.approx.ftz.f32 	%f100, %f98;
	mul.f32 	%f101, %f100, %f99;
	st.global.f32 	[%rd74+-16], %f101;
	add.f32 	%f102, %f391, %f101;
	ld.global.f32 	%f103, [%rd74+-12];
	sub.f32 	%f104, %f103, %f383;
	fma.rn.f32 	%f105, %f104, 0f3BBB989D, 0f3F000000;
	cvt.sat.f32.f32 	%f106, %f105;
	fma.rm.f32 	%f107, %f106, %f93, %f92;
	add.f32 	%f108, %f107, 0fCB40007F;
	neg.f32 	%f109, %f108;
	fma.rn.f32 	%f110, %f104, 0f3FB8AA3B, %f109;
	fma.rn.f32 	%f111, %f104, 0f32A57060, %f110;
	mov.b32 	%r60, %f107;
	shl.b32 	%r61, %r60, 23;
	mov.b32 	%f112, %r61;
	ex2.approx.ftz.f32 	%f113, %f111;
	mul.f32 	%f114, %f113, %f112;
	st.global.f32 	[%rd74+-12], %f114;
	add.f32 	%f115, %f102, %f114;
	ld.global.f32 	%f116, [%rd74+-8];
	sub.f32 	%f117, %f116, %f383;
	fma.rn.f32 	%f118, %f117, 0f3BBB989D, 0f3F000000;
	cvt.sat.f32.f32 	%f119, %f118;
	fma.rm.f32 	%f120, %f119, %f93, %f92;
	add.f32 	%f121, %f120, 0fCB40007F;
	neg.f32 	%f122, %f121;
	fma.rn.f32 	%f123, %f117, 0f3FB8AA3B, %f122;
	fma.rn.f32 	%f124, %f117, 0f32A57060, %f123;
	mov.b32 	%r62, %f120;
	shl.b32 	%r63, %r62, 23;
	mov.b32 	%f125, %r63;
	ex2.approx.ftz.f32 	%f126, %f124;
	mul.f32 	%f127, %f126, %f125;
	st.global.f32 	[%rd74+-8], %f127;
	add.f32 	%f128, %f115, %f127;
	ld.global.f32 	%f129, [%rd74+-4];
	sub.f32 	%f130, %f129, %f383;
	fma.rn.f32 	%f131, %f130, 0f3BBB989D, 0f3F000000;
	cvt.sat.f32.f32 	%f132, %f131;
	fma.rm.f32 	%f133, %f132, %f93, %f92;
	add.f32 	%f134, %f133, 0fCB40007F;
	neg.f32 	%f135, %f134;
	fma.rn.f32 	%f136, %f130, 0f3FB8AA3B, %f135;
	fma.rn.f32 	%f137, %f130, 0f32A57060, %f136;
	mov.b32 	%r64, %f133;
	shl.b32 	%r65, %r64, 23;
	mov.b32 	%f138, %r65;
	ex2.approx.ftz.f32 	%f139, %f137;
	mul.f32 	%f140, %f139, %f138;
	st.global.f32 	[%rd74+-4], %f140;
	add.f32 	%f141, %f128, %f140;
	ld.global.f32 	%f142, [%rd74];
	sub.f32 	%f143, %f142, %f383;
	fma.rn.f32 	%f144, %f143, 0f3BBB989D, 0f3F000000;
	cvt.sat.f32.f32 	%f145, %f144;
	fma.rm.f32 	%f146, %f145, %f93, %f92;
	add.f32 	%f147, %f146, 0fCB40007F;
	neg.f32 	%f148, %f147;
	fma.rn.f32 	%f149, %f143, 0f3FB8AA3B, %f148;
	fma.rn.f32 	%f150, %f143, 0f32A57060, %f149;
	mov.b32 	%r66, %f146;
	shl.b32 	%r67, %r66, 23;
	mov.b32 	%f151, %r67;
	ex2.approx.ftz.f32 	%f152, %f150;
	mul.f32 	%f153, %f152, %f151;
	st.global.f32 	[%rd74], %f153;
	add.f32 	%f154, %f141, %f153;
	ld.global.f32 	%f155, [%rd74+4];
	sub.f32 	%f156, %f155, %f383;
	fma.rn.f32 	%f157, %f156, 0f3BBB989D, 0f3F000000;
	cvt.sat.f32.f32 	%f158, %f157;
	fma.rm.f32 	%f159, %f158, %f93, %f92;
	add.f32 	%f160, %f159, 0fCB40007F;
	neg.f32 	%f161, %f160;
	fma.rn.f32 	%f162, %f156, 0f3FB8AA3B, %f161;
	fma.rn.f32 	%f163, %f156, 0f32A57060, %f162;
	mov.b32 	%r68, %f159;
	shl.b32 	%r69, %r68, 23;
	mov.b32 	%f164, %r69;
	ex2.approx.ftz.f32 	%f165, %f163;
	mul.f32 	%f166, %f165, %f164;
	st.global.f32 	[%rd74+4], %f166;
	add.f32 	%f167, %f154, %f166;
	ld.global.f32 	%f168, [%rd74+8];
	sub.f32 	%f169, %f168, %f383;
	fma.rn.f32 	%f170, %f169, 0f3BBB989D, 0f3F000000;
	cvt.sat.f32.f32 	%f171, %f170;
	fma.rm.f32 	%f172, %f171, %f93, %f92;
	add.f32 	%f173, %f172, 0fCB40007F;
	neg.f32 	%f174, %f173;
	fma.rn.f32 	%f175, %f169, 0f3FB8AA3B, %f174;
	fma.rn.f32 	%f176, %f169, 0f32A57060, %f175;
	mov.b32 	%r70, %f172;
	shl.b32 	%r71, %r70, 23;
	mov.b32 	%f177, %r71;
	ex2.approx.ftz.f32 	%f178, %f176;
	mul.f32 	%f179, %f178, %f177;
	st.global.f32 	[%rd74+8], %f179;
	add.f32 	%f180, %f167, %f179;
	ld.global.f32 	%f181, [%rd74+12];
	sub.f32 	%f182, %f181, %f383;
	fma.rn.f32 	%f183, %f182, 0f3BBB989D, 0f3F000000;
	cvt.sat.f32.f32 	%f184, %f183;
	fma.rm.f32 	%f185, %f184, %f93, %f92;
	add.f32 	%f186, %f185, 0fCB40007F;
	neg.f32 	%f187, %f186;
	fma.rn.f32 	%f188, %f182, 0f3FB8AA3B, %f187;
	fma.rn.f32 	%f189, %f182, 0f32A57060, %f188;
	mov.b32 	%r72, %f185;
	shl.b32 	%r73, %r72, 23;
	mov.b32 	%f190, %r73;
	ex2.approx.ftz.f32 	%f191, %f189;
	mul.f32 	%f192, %f191, %f190;
	st.global.f32 	[%rd74+12], %f192;
	add.f32 	%f391, %f180, %f192;
	add.s32 	%r105, %r105, 8;
	add.s64 	%rd74, %rd74, 32;
	setp.eq.s32 	%p13, %r105, 0;
	@%p13 bra 	$L__BB5_19;
	bra.uni 	$L__BB5_18;
$L__BB5_19:
	setp.eq.s32 	%p14, %r17, 0;
	@%p14 bra 	$L__BB5_27;
	and.b32  	%r25, %r47, 3;
	setp.lt.u32 	%p15, %r17, 4;
	@%p15 bra 	$L__BB5_22;
	add.s32 	%r74, %r102, %r2;
	mul.wide.u32 	%rd39, %r74, 4;
	add.s64 	%rd40, %rd1, %rd39;
	ld.global.f32 	%f194, [%rd40];
	sub.f32 	%f195, %f194, %f383;
	fma.rn.f32 	%f196, %f195, 0f3BBB989D, 0f3F000000;
	cvt.sat.f32.f32 	%f197, %f196;
	mov.f32 	%f198, 0f4B400001;
	mov.f32 	%f199, 0f437C0000;
	fma.rm.f32 	%f200, %f197, %f199, %f198;
	add.f32 	%f201, %f200, 0fCB40007F;
	neg.f32 	%f202, %f201;
	fma.rn.f32 	%f203, %f195, 0f3FB8AA3B, %f202;
	fma.rn.f32 	%f204, %f195, 0f32A57060, %f203;
	mov.b32 	%r75, %f200;
	shl.b32 	%r76, %r75, 23;
	mov.b32 	%f205, %r76;
	ex2.approx.ftz.f32 	%f206, %f204;
	mul.f32 	%f207, %f206, %f205;
	st.global.f32 	[%rd40], %f207;
	add.f32 	%f208, %f391, %f207;
	cvt.u64.u32 	%rd41, %r2;
	cvt.u64.u32 	%rd42, %r102;
	add.s64 	%rd43, %rd42, %rd41;
	shl.b64 	%rd44, %rd43, 2;
	add.s64 	%rd45, %rd1, %rd44;
	ld.global.f32 	%f209, [%rd45+4];
	sub.f32 	%f210, %f209, %f383;
	fma.rn.f32 	%f211, %f210, 0f3BBB989D, 0f3F000000;
	cvt.sat.f32.f32 	%f212, %f211;
	fma.rm.f32 	%f213, %f212, %f199, %f198;
	add.f32 	%f214, %f213, 0fCB40007F;
	neg.f32 	%f215, %f214;
	fma.rn.f32 	%f216, %f210, 0f3FB8AA3B, %f215;
	fma.rn.f32 	%f217, %f210, 0f32A57060, %f216;
	mov.b32 	%r77, %f213;
	shl.b32 	%r78, %r77, 23;
	mov.b32 	%f218, %r78;
	ex2.approx.ftz.f32 	%f219, %f217;
	mul.f32 	%f220, %f219, %f218;
	st.global.f32 	[%rd45+4], %f220;
	add.f32 	%f221, %f208, %f220;
	ld.global.f32 	%f222, [%rd45+8];
	sub.f32 	%f223, %f222, %f383;
	fma.rn.f32 	%f224, %f223, 0f3BBB989D, 0f3F000000;
	cvt.sat.f32.f32 	%f225, %f224;
	fma.rm.f32 	%f226, %f225, %f199, %f198;
	add.f32 	%f227, %f226, 0fCB40007F;
	neg.f32 	%f228, %f227;
	fma.rn.f32 	%f229, %f223, 0f3FB8AA3B, %f228;
	fma.rn.f32 	%f230, %f223, 0f32A57060, %f229;
	mov.b32 	%r79, %f226;
	shl.b32 	%r80, %r79, 23;
	mov.b32 	%f231, %r80;
	ex2.approx.ftz.f32 	%f232, %f230;
	mul.f32 	%f233, %f232, %f231;
	st.global.f32 	[%rd45+8], %f233;
	add.f32 	%f234, %f221, %f233;
	ld.global.f32 	%f235, [%rd45+12];
	sub.f32 	%f236, %f235, %f383;
	fma.rn.f32 	%f237, %f236, 0f3BBB989D, 0f3F000000;
	cvt.sat.f32.f32 	%f238, %f237;
	fma.rm.f32 	%f239, %f238, %f199, %f198;
	add.f32 	%f240, %f239, 0fCB40007F;
	neg.f32 	%f241, %f240;
	fma.rn.f32 	%f242, %f236, 0f3FB8AA3B, %f241;
	fma.rn.f32 	%f243, %f236, 0f32A57060, %f242;
	mov.b32 	%r81, %f239;
	shl.b32 	%r82, %r81, 23;
	mov.b32 	%f244, %r82;
	ex2.approx.ftz.f32 	%f245, %f243;
	mul.f32 	%f246, %f245, %f244;
	st.global.f32 	[%rd45+12], %f246;
	add.f32 	%f391, %f234, %f246;
	add.s32 	%r102, %r102, 4;
$L__BB5_22:
	setp.eq.s32 	%p16, %r25, 0;
	@%p16 bra 	$L__BB5_27;
	setp.eq.s32 	%p17, %r25, 1;
	@%p17 bra 	$L__BB5_25;
	add.s32 	%r83, %r102, %r2;
	mul.wide.u32 	%rd46, %r83, 4;
	add.s64 	%rd47, %rd1, %rd46;
	ld.global.f32 	%f248, [%rd47];
	sub.f32 	%f249, %f248, %f383;
	fma.rn.f32 	%f250, %f249, 0f3BBB989D, 0f3F000000;
	cvt.sat.f32.f32 	%f251, %f250;
	mov.f32 	%f252, 0f4B400001;
	mov.f32 	%f253, 0f437C0000;
	fma.rm.f32 	%f254, %f251, %f253, %f252;
	add.f32 	%f255, %f254, 0fCB40007F;
	neg.f32 	%f256, %f255;
	fma.rn.f32 	%f257, %f249, 0f3FB8AA3B, %f256;
	fma.rn.f32 	%f258, %f249, 0f32A57060, %f257;
	mov.b32 	%r84, %f254;
	shl.b32 	%r85, %r84, 23;
	mov.b32 	%f259, %r85;
	ex2.approx.ftz.f32 	%f260, %f258;
	mul.f32 	%f261, %f260, %f259;
	st.global.f32 	[%rd47], %f261;
	add.f32 	%f262, %f391, %f261;
	cvt.u64.u32 	%rd48, %r2;
	cvt.u64.u32 	%rd49, %r102;
	add.s64 	%rd50, %rd49, %rd48;
	shl.b64 	%rd51, %rd50, 2;
	add.s64 	%rd52, %rd1, %rd51;
	ld.global.f32 	%f263, [%rd52+4];
	sub.f32 	%f264, %f263, %f383;
	fma.rn.f32 	%f265, %f264, 0f3BBB989D, 0f3F000000;
	cvt.sat.f32.f32 	%f266, %f265;
	fma.rm.f32 	%f267, %f266, %f253, %f252;
	add.f32 	%f268, %f267, 0fCB40007F;
	neg.f32 	%f269, %f268;
	fma.rn.f32 	%f270, %f264, 0f3FB8AA3B, %f269;
	fma.rn.f32 	%f271, %f264, 0f32A57060, %f270;
	mov.b32 	%r86, %f267;
	shl.b32 	%r87, %r86, 23;
	mov.b32 	%f272, %r87;
	ex2.approx.ftz.f32 	%f273, %f271;
	mul.f32 	%f274, %f273, %f272;
	st.global.f32 	[%rd52+4], %f274;
	add.f32 	%f391, %f262, %f274;
	add.s32 	%r102, %r102, 2;
$L__BB5_25:
	and.b32  	%r88, %r47, 1;
	setp.eq.b32 	%p18, %r88, 1;
	not.pred 	%p19, %p18;
	@%p19 bra 	$L__BB5_27;
	add.s32 	%r89, %r102, %r2;
	mul.wide.u32 	%rd53, %r89, 4;
	add.s64 	%rd54, %rd1, %rd53;
	ld.global.f32 	%f275, [%rd54];
	sub.f32 	%f276, %f275, %f383;
	fma.rn.f32 	%f277, %f276, 0f3BBB989D, 0f3F000000;
	cvt.sat.f32.f32 	%f278, %f277;
	mov.f32 	%f279, 0f4B400001;
	mov.f32 	%f280, 0f437C0000;
	fma.rm.f32 	%f281, %f278, %f280, %f279;
	add.f32 	%f282, %f281, 0fCB40007F;
	neg.f32 	%f283, %f282;
	fma.rn.f32 	%f284, %f276, 0f3FB8AA3B, %f283;
	fma.rn.f32 	%f285, %f276, 0f32A57060, %f284;
	mov.b32 	%r90, %f281;
	shl.b32 	%r91, %r90, 23;
	mov.b32 	%f286, %r91;
	ex2.approx.ftz.f32 	%f287, %f285;
	mul.f32 	%f288, %f287, %f286;
	st.global.f32 	[%rd54], %f288;
	add.f32 	%f391, %f391, %f288;
$L__BB5_27:
	setp.lt.s32 	%p20, %r47, 1;
	@%p20 bra 	$L__BB5_40;
	and.b32  	%r30, %r47, 15;
	setp.lt.u32 	%p21, %r47, 16;
	mov.b32 	%r107, 0;
	@%p21 bra 	$L__BB5_31;
	and.b32  	%r107, %r47, 2147483632;
	neg.s32 	%r106, %r107;
	mul.wide.u32 	%rd55, %r2, 4;
	add.s64 	%rd56, %rd55, %rd1;
	add.s64 	%rd75, %rd56, 32;
$L__BB5_30:
	.pragma "nounroll";
	ld.global.f32 	%f289, [%rd75+-32];
	div.rn.f32 	%f290, %f289, %f391;
	max.f32 	%f291, %f290, 0f33D6BF95;
	st.global.f32 	[%rd75+-32], %f291;
	ld.global.f32 	%f292, [%rd75+-28];
	div.rn.f32 	%f293, %f292, %f391;
	max.f32 	%f294, %f293, 0f33D6BF95;
	st.global.f32 	[%rd75+-28], %f294;
	ld.global.f32 	%f295, [%rd75+-24];
	div.rn.f32 	%f296, %f295, %f391;
	max.f32 	%f297, %f296, 0f33D6BF95;
	st.global.f32 	[%rd75+-24], %f297;
	ld.global.f32 	%f298, [%rd75+-20];
	div.rn.f32 	%f299, %f298, %f391;
	max.f32 	%f300, %f299, 0f33D6BF95;
	st.global.f32 	[%rd75+-20], %f300;
	ld.global.f32 	%f301, [%rd75+-16];
	div.rn.f32 	%f302, %f301, %f391;
	max.f32 	%f303, %f302, 0f33D6BF95;
	st.global.f32 	[%rd75+-16], %f303;
	ld.global.f32 	%f304, [%rd75+-12];
	div.rn.f32 	%f305, %f304, %f391;
	max.f32 	%f306, %f305, 0f33D6BF95;
	st.global.f32 	[%rd75+-12], %f306;
	ld.global.f32 	%f307, [%rd75+-8];
	div.rn.f32 	%f308, %f307, %f391;
	max.f32 	%f309, %f308, 0f33D6BF95;
	st.global.f32 	[%rd75+-8], %f309;
	ld.global.f32 	%f310, [%rd75+-4];
	div.rn.f32 	%f311, %f310, %f391;
	max.f32 	%f312, %f311, 0f33D6BF95;
	st.global.f32 	[%rd75+-4], %f312;
	ld.global.f32 	%f313, [%rd75];
	div.rn.f32 	%f314, %f313, %f391;
	max.f32 	%f315, %f314, 0f33D6BF95;
	st.global.f32 	[%rd75], %f315;
	ld.global.f32 	%f316, [%rd75+4];
	div.rn.f32 	%f317, %f316, %f391;
	max.f32 	%f318, %f317, 0f33D6BF95;
	st.global.f32 	[%rd75+4], %f318;
	ld.global.f32 	%f319, [%rd75+8];
	div.rn.f32 	%f320, %f319, %f391;
	max.f32 	%f321, %f320, 0f33D6BF95;
	st.global.f32 	[%rd75+8], %f321;
	ld.global.f32 	%f322, [%rd75+12];
	div.rn.f32 	%f323, %f322, %f391;
	max.f32 	%f324, %f323, 0f33D6BF95;
	st.global.f32 	[%rd75+12], %f324;
	ld.global.f32 	%f325, [%rd75+16];
	div.rn.f32 	%f326, %f325, %f391;
	max.f32 	%f327, %f326, 0f33D6BF95;
	st.global.f32 	[%rd75+16], %f327;
	ld.global.f32 	%f328, [%rd75+20];
	div.rn.f32 	%f329, %f328, %f391;
	max.f32 	%f330, %f329, 0f33D6BF95;
	st.global.f32 	[%rd75+20], %f330;
	ld.global.f32 	%f331, [%rd75+24];
	div.rn.f32 	%f332, %f331, %f391;
	max.f32 	%f333, %f332, 0f33D6BF95;
	st.global.f32 	[%rd75+24], %f333;
	ld.global.f32 	%f334, [%rd75+28];
	div.rn.f32 	%f335, %f334, %f391;
	max.f32 	%f336, %f335, 0f33D6BF95;
	st.global.f32 	[%rd75+28], %f336;
	add.s32 	%r106, %r106, 16;
	add.s64 	%rd75, %rd75, 64;
	setp.ne.s32 	%p22, %r106, 0;
	@%p22 bra 	$L__BB5_30;
$L__BB5_31:
	setp.eq.s32 	%p23, %r30, 0;
	@%p23 bra 	$L__BB5_40;
	and.b32  	%r38, %r47, 7;
	setp.lt.u32 	%p24, %r30, 8;
	@%p24 bra 	$L__BB5_34;
	add.s32 	%r93, %r107, %r2;
	mul.wide.u32 	%rd57, %r93, 4;
	add.s64 	%rd58, %rd1, %rd57;
	ld.global.f32 	%f337, [%rd58];
	div.rn.f32 	%f338, %f337, %f391;
	max.f32 	%f339, %f338, 0f33D6BF95;
	st.global.f32 	[%rd58], %f339;
	cvt.u64.u32 	%rd59, %r2;
	cvt.u64.u32 	%rd60, %r107;
	add.s64 	%rd61, %rd60, %rd59;
	shl.b64 	%rd62, %rd61, 2;
	add.s64 	%rd63, %rd1, %rd62;
	ld.global.f32 	%f340, [%rd63+4];
	div.rn.f32 	%f341, %f340, %f391;
	max.f32 	%f342, %f341, 0f33D6BF95;
	st.global.f32 	[%rd63+4], %f342;
	ld.global.f32 	%f343, [%rd63+8];
	div.rn.f32 	%f344, %f343, %f391;
	max.f32 	%f345, %f344, 0f33D6BF95;
	st.global.f32 	[%rd63+8], %f345;
	ld.global.f32 	%f346, [%rd63+12];
	div.rn.f32 	%f347, %f346, %f391;
	max.f32 	%f348, %f347, 0f33D6BF95;
	st.global.f32 	[%rd63+12], %f348;
	ld.global.f32 	%f349, [%rd63+16];
	div.rn.f32 	%f350, %f349, %f391;
	max.f32 	%f351, %f350, 0f33D6BF95;
	st.global.f32 	[%rd63+16], %f351;
	ld.global.f32 	%f352, [%rd63+20];
	div.rn.f32 	%f353, %f352, %f391;
	max.f32 	%f354, %f353, 0f33D6BF95;
	st.global.f32 	[%rd63+20], %f354;
	ld.global.f32 	%f355, [%rd63+24];
	div.rn.f32 	%f356, %f355, %f391;
	max.f32 	%f357, %f356, 0f33D6BF95;
	st.global.f32 	[%rd63+24], %f357;
	ld.global.f32 	%f358, [%rd63+28];
	div.rn.f32 	%f359, %f358, %f391;
	max.f32 	%f360, %f359, 0f33D6BF95;
	st.global.f32 	[%rd63+28], %f360;
	add.s32 	%r107, %r107, 8;
$L__BB5_34:
	setp.eq.s32 	%p25, %r38, 0;
	@%p25 bra 	$L__BB5_40;
	and.b32  	%r41, %r47, 3;
	setp.lt.u32 	%p26, %r38, 4;
	@%p26 bra 	$L__BB5_37;
	add.s32 	%r94, %r107, %r2;
	mul.wide.u32 	%rd64, %r94, 4;
	add.s64 	%rd65, %rd1, %rd64;
	ld.global.f32 	%f361, [%rd65];
	div.rn.f32 	%f362, %f361, %f391;
	max.f32 	%f363, %f362, 0f33D6BF95;
	st.global.f32 	[%rd65], %f363;
	cvt.u64.u32 	%rd66, %r2;
	cvt.u64.u32 	%rd67, %r107;
	add.s64 	%rd68, %rd67, %rd66;
	shl.b64 	%rd69, %rd68, 2;
	add.s64 	%rd70, %rd1, %rd69;
	ld.global.f32 	%f364, [%rd70+4];
	div.rn.f32 	%f365, %f364, %f391;
	max.f32 	%f366, %f365, 0f33D6BF95;
	st.global.f32 	[%rd70+4], %f366;
	ld.global.f32 	%f367, [%rd70+8];
	div.rn.f32 	%f368, %f367, %f391;
	max.f32 	%f369, %f368, 0f33D6BF95;
	st.global.f32 	[%rd70+8], %f369;
	ld.global.f32 	%f370, [%rd70+12];
	div.rn.f32 	%f371, %f370, %f391;
	max.f32 	%f372, %f371, 0f33D6BF95;
	st.global.f32 	[%rd70+12], %f372;
	add.s32 	%r107, %r107, 4;
$L__BB5_37:
	setp.eq.s32 	%p27, %r41, 0;
	@%p27 bra 	$L__BB5_40;
	add.s32 	%r95, %r107, %r2;
	mul.wide.u32 	%rd71, %r95, 4;
	add.s64 	%rd76, %rd1, %rd71;
	neg.s32 	%r110, %r41;
$L__BB5_39:
	.pragma "nounroll";
	ld.global.f32 	%f373, [%rd76];
	div.rn.f32 	%f374, %f373, %f391;
	max.f32 	%f375, %f374, 0f33D6BF95;
	st.global.f32 	[%rd76], %f375;
	add.s64 	%rd76, %rd76, 4;
	add.s32 	%r110, %r110, 1;
	setp.ne.s32 	%p28, %r110, 0;
	@%p28 bra 	$L__BB5_39;
$L__BB5_40:
	ret;

}
	// .globl	_Z21clip_gradients_kernelPfif
.visible .entry _Z21clip_gradients_kernelPfif(
	.param .u64 .ptr .align 1 _Z21clip_gradients_kernelPfif_param_0,
	.param .u32 _Z21clip_gradients_kernelPfif_param_1,
	.param .f32 _Z21clip_gradients_kernelPfif_param_2
)
{
	.reg .pred 	%p<4>;
	.reg .b32 	%r<6>;
	.reg .b32 	%f<4>;
	.reg .b64 	%rd<5>;

	ld.param.u64 	%rd2, [_Z21clip_gradients_kernelPfif_param_0];
	ld.param.u32 	%r2, [_Z21clip_gradients_kernelPfif_param_1];
	ld.param.f32 	%f3, [_Z21clip_gradients_kernelPfif_param_2];
	mov.u32 	%r3, %ctaid.x;
	mov.u32 	%r4, %ntid.x;
	mov.u32 	%r5, %tid.x;
	mad.lo.s32 	%r1, %r3, %r4, %r5;
	setp.ge.s32 	%p1, %r1, %r2;
	@%p1 bra 	$L__BB6_5;
	cvta.to.global.u64 	%rd3, %rd2;
	mul.wide.s32 	%rd4, %r1, 4;
	add.s64 	%rd1, %rd3, %rd4;
	ld.global.f32 	%f1, [%rd1];
	setp.leu.f32 	%p2, %f1, %f3;
	@%p2 bra 	$L__BB6_3;
	st.global.f32 	[%rd1], %f3;
	bra.uni 	$L__BB6_5;
$L__BB6_3:
	neg.f32 	%f2, %f3;
	setp.geu.f32 	%p3, %f1, %f2;
	@%p3 bra 	$L__BB6_5;
	st.global.f32 	[%rd1], %f2;
$L__BB6_5:
	ret;

}
	// .globl	_Z16zero_grad_kernelPfi
.visible .entry _Z16zero_grad_kernelPfi(
	.param .u64 .ptr .align 1 _Z16zero_grad_kernelPfi_param_0,
	.param .u32 _Z16zero_grad_kernelPfi_param_1
)
{
	.reg .pred 	%p<2>;
	.reg .b32 	%r<7>;
	.reg .b64 	%rd<5>;

	ld.param.u64 	%rd1, [_Z16zero_grad_kernelPfi_param_0];
	ld.param.u32 	%r2, [_Z16zero_grad_kernelPfi_param_1];
	mov.u32 	%r3, %ctaid.x;
	mov.u32 	%r4, %ntid.x;
	mov.u32 	%r5, %tid.x;
	mad.lo.s32 	%r1, %r3, %r4, %r5;
	setp.ge.s32 	%p1, %r1, %r2;
	@%p1 bra 	$L__BB7_2;
	cvta.to.global.u64 	%rd2, %rd1;
	mul.wide.s32 	%rd3, %r1, 4;
	add.s64 	%rd4, %rd2, %rd3;
	mov.b32 	%r6, 0;
	st.global.u32 	[%rd4], %r6;
$L__BB7_2:
	ret;

}
	// .globl	_Z31compute_output_gradients_kernelPfS_Pii
.visible .entry _Z31compute_output_gradients_kernelPfS_Pii(
	.param .u64 .ptr .align 1 _Z31compute_output_gradients_kernelPfS_Pii_param_0,
	.param .u64 .ptr .align 1 _Z31compute_output_gradients_kernelPfS_Pii_param_1,
	.param .u64 .ptr .align 1 _Z31compute_output_gradients_kernelPfS_Pii_param_2,
	.param .u32 _Z31compute_output_gradients_kernelPfS_Pii_param_3
)
{
	.reg .pred 	%p<2>;
	.reg .b32 	%r<8>;
	.reg .b32 	%f<13>;
	.reg .b64 	%rd<14>;

	ld.param.u64 	%rd1, [_Z31compute_output_gradients_kernelPfS_Pii_param_0];
	ld.param.u64 	%rd2, [_Z31compute_output_gradients_kernelPfS_Pii_param_1];
	ld.param.u64 	%rd3, [_Z31compute_output_gradients_kernelPfS_Pii_param_2];
	ld.param.u32 	%r2, [_Z31compute_output_gradients_kernelPfS_Pii_param_3];
	mov.u32 	%r3, %ctaid.x;
	mov.u32 	%r4, %ntid.x;
	mov.u32 	%r5, %tid.x;
	mad.lo.s32 	%r1, %r3, %r4, %r5;
	setp.ge.s32 	%p1, %r1, %r2;
	@%p1 bra 	$L__BB8_2;
	cvta.to.global.u64 	%rd4, %rd3;
	cvta.to.global.u64 	%rd5, %rd1;
	cvta.to.global.u64 	%rd6, %rd2;
	mul.lo.s32 	%r6, %r1, 10;
	mul.wide.s32 	%rd7, %r6, 4;
	add.s64 	%rd8, %rd6, %rd7;
	ld.global.f32 	%f1, [%rd8];
	add.s64 	%rd9, %rd5, %rd7;
	st.global.f32 	[%rd9], %f1;
	ld.global.f32 	%f2, [%rd8+4];
	st.global.f32 	[%rd9+4], %f2;
	ld.global.f32 	%f3, [%rd8+8];
	st.global.f32 	[%rd9+8], %f3;
	ld.global.f32 	%f4, [%rd8+12];
	st.global.f32 	[%rd9+12], %f4;
	ld.global.f32 	%f5, [%rd8+16];
	st.global.f32 	[%rd9+16], %f5;
	ld.global.f32 	%f6, [%rd8+20];
	st.global.f32 	[%rd9+20], %f6;
	ld.global.f32 	%f7, [%rd8+24];
	st.global.f32 	[%rd9+24], %f7;
	ld.global.f32 	%f8, [%rd8+28];
	st.global.f32 	[%rd9+28], %f8;
	ld.global.f32 	%f9, [%rd8+32];
	st.global.f32 	[%rd9+32], %f9;
	ld.global.f32 	%f10, [%rd8+36];
	st.global.f32 	[%rd9+36], %f10;
	mul.wide.s32 	%rd10, %r1, 4;
	add.s64 	%rd11, %rd4, %rd10;
	ld.global.u32 	%r7, [%rd11];
	mul.wide.s32 	%rd12, %r7, 4;
	add.s64 	%rd13, %rd9, %rd12;
	ld.global.f32 	%f11, [%rd13];
	add.f32 	%f12, %f11, 0fBF800000;
	st.global.f32 	[%rd13], %f12;
$L__BB8_2:
	ret;

}
	// .globl	_Z23update_gradients_kernelPfS_S_S_iii
.visible .entry _Z23update_gradients_kernelPfS_S_S_iii(
	.param .u64 .ptr .align 1 _Z23update_gradients_kernelPfS_S_S_iii_param_0,
	.param .u64 .ptr .align 1 _Z23update_gradients_kernelPfS_S_S_iii_param_1,
	.param .u64 .ptr .align 1 _Z23update_gradients_kernelPfS_S_S_iii_param_2,
	.param .u64 .ptr .align 1 _Z23update_gradients_kernelPfS_S_S_iii_param_3,
	.param .u32 _Z23update_gradients_kernelPfS_S_S_iii_param_4,
	.param .u32 _Z23update_gradients_kernelPfS_S_S_iii_param_5,
	.param .u32 _Z23update_gradients_kernelPfS_S_S_iii_param_6
)
{
	.reg .pred 	%p<23>;
	.reg .b32 	%r<72>;
	.reg .b32 	%f<152>;
	.reg .b64 	%rd<93>;

	ld.param.u64 	%rd3, [_Z23update_gradients_kernelPfS_S_S_iii_param_0];
	ld.param.u64 	%rd4, [_Z23update_gradients_kernelPfS_S_S_iii_param_1];
	ld.param.u64 	%rd5, [_Z23update_gradients_kernelPfS_S_S_iii_param_2];
	ld.param.u64 	%rd6, [_Z23update_gradients_kernelPfS_S_S_iii_param_3];
	ld.param.u32 	%r41, [_Z23update_gradients_kernelPfS_S_S_iii_param_4];
	ld.param.u32 	%r42, [_Z23update_gradients_kernelPfS_S_S_iii_param_5];
	ld.param.u32 	%r43, [_Z23update_gradients_kernelPfS_S_S_iii_param_6];
	cvta.to.global.u64 	%rd1, %rd6;
	cvta.to.global.u64 	%rd2, %rd5;
	mov.u32 	%r1, %ctaid.y;
	mov.u32 	%r44, %ctaid.x;
	mov.u32 	%r45, %ntid.x;
	mov.u32 	%r46, %tid.x;
	mad.lo.s32 	%r2, %r44, %r45, %r46;
	setp.ge.s32 	%p1, %r1, %r43;
	setp.ge.s32 	%p2, %r2, %r42;
	or.pred  	%p3, %p2, %p1;
	@%p3 bra 	$L__BB9_28;
	setp.lt.s32 	%p4, %r41, 1;
	mov.f32 	%f142, 0f00000000;
	@%p4 bra 	$L__BB9_13;
	and.b32  	%r3, %r41, 7;
	setp.lt.u32 	%p5, %r41, 8;
	mov.f32 	%f142, 0f00000000;
	mov.b32 	%r63, 0;
	@%p5 bra 	$L__BB9_5;
	and.b32  	%r63, %r41, 2147483640;
	neg.s32 	%r61, %r63;
	shl.b32 	%r6, %r42, 3;
	shl.b32 	%r7, %r43, 3;
	mov.f32 	%f142, 0f00000000;
	mul.wide.s32 	%rd11, %r43, 4;
	mul.wide.s32 	%rd13, %r42, 4;
	mov.u32 	%r59, %r1;
	mov.u32 	%r60, %r2;
$L__BB9_4:
	.pragma "nounroll";
	mul.wide.s32 	%rd7, %r59, 4;
	add.s64 	%rd8, %rd2, %rd7;
	ld.global.f32 	%f30, [%rd8];
	mul.wide.s32 	%rd9, %r60, 4;
	add.s64 	%rd10, %rd1, %rd9;
	ld.global.f32 	%f31, [%rd10];
	fma.rn.f32 	%f32, %f30, %f31, %f142;
	add.s64 	%rd12, %rd8, %rd11;
	ld.global.f32 	%f33, [%rd12];
	add.s64 	%rd14, %rd10, %rd13;
	ld.global.f32 	%f34, [%rd14];
	fma.rn.f32 	%f35, %f33, %f34, %f32;
	add.s64 	%rd15, %rd12, %rd11;
	ld.global.f32 	%f36, [%rd15];
	add.s64 	%rd16, %rd14, %rd13;
	ld.global.f32 	%f37, [%rd16];
	fma.rn.f32 	%f38, %f36, %f37, %f35;
	add.s64 	%rd17, %rd15, %rd11;
	ld.global.f32 	%f39, [%rd17];
	add.s64 	%rd18, %rd16, %rd13;
	ld.global.f32 	%f40, [%rd18];
	fma.rn.f32 	%f41, %f39, %f40, %f38;
	add.s64 	%rd19, %rd17, %rd11;
	ld.global.f32 	%f42, [%rd19];
	add.s64 	%rd20, %rd18, %rd13;
	ld.global.f32 	%f43, [%rd20];
	fma.rn.f32 	%f44, %f42, %f43, %f41;
	add.s64 	%rd21, %rd19, %rd11;
	ld.global.f32 	%f45, [%rd21];
	add.s64 	%rd22, %rd20, %rd13;
	ld.global.f32 	%f46, [%rd22];
	fma.rn.f32 	%f47, %f45, %f46, %f44;
	add.s64 	%rd23, %rd21, %rd11;
	ld.global.f32 	%f48, [%rd23];
	add.s64 	%rd24, %rd22, %rd13;
	ld.global.f32 	%f49, [%rd24];
	fma.rn.f32 	%f50, %f48, %f49, %f47;
	add.s64 	%rd25, %rd23, %rd11;
	ld.global.f32 	%f51, [%rd25];
	add.s64 	%rd26, %rd24, %rd13;
	ld.global.f32 	%f52, [%rd26];
	fma.rn.f32 	%f142, %f51, %f52, %f50;
	add.s32 	%r61, %r61, 8;
	add.s32 	%r60, %r60, %r6;
	add.s32 	%r59, %r59, %r7;
	setp.ne.s32 	%p6, %r61, 0;
	@%p6 bra 	$L__BB9_4;
$L__BB9_5:
	setp.eq.s32 	%p7, %r3, 0;
	@%p7 bra 	$L__BB9_13;
	and.b32  	%r15, %r41, 3;
	setp.lt.u32 	%p8, %r3, 4;
	@%p8 bra 	$L__BB9_8;
	mad.lo.s32 	%r48, %r63, %r43, %r1;
	mul.wide.s32 	%rd27, %r48, 4;
	add.s64 	%rd28, %rd2, %rd27;
	ld.global.f32 	%f54, [%rd28];
	mad.lo.s32 	%r49, %r63, %r42, %r2;
	mul.wide.s32 	%rd29, %r49, 4;
	add.s64 	%rd30, %rd1, %rd29;
	ld.global.f32 	%f55, [%rd30];
	fma.rn.f32 	%f56, %f54, %f55, %f142;
	mul.wide.s32 	%rd31, %r43, 4;
	add.s64 	%rd32, %rd28, %rd31;
	ld.global.f32 	%f57, [%rd32];
	mul.wide.s32 	%rd33, %r42, 4;
	add.s64 	%rd34, %rd30, %rd33;
	ld.global.f32 	%f58, [%rd34];
	fma.rn.f32 	%f59, %f57, %f58, %f56;
	add.s64 	%rd35, %rd32, %rd31;
	ld.global.f32 	%f60, [%rd35];
	add.s64 	%rd36, %rd34, %rd33;
	ld.global.f32 	%f61, [%rd36];
	fma.rn.f32 	%f62, %f60, %f61, %f59;
	add.s64 	%rd37, %rd35, %rd31;
	ld.global.f32 	%f63, [%rd37];
	add.s64 	%rd38, %rd36, %rd33;
	ld.global.f32 	%f64, [%rd38];
	fma.rn.f32 	%f142, %f63, %f64, %f62;
	add.s32 	%r63, %r63, 4;
$L__BB9_8:
	setp.eq.s32 	%p9, %r15, 0;
	@%p9 bra 	$L__BB9_13;
	setp.eq.s32 	%p10, %r15, 1;
	@%p10 bra 	$L__BB9_11;
	mad.lo.s32 	%r50, %r63, %r43, %r1;
	mul.wide.s32 	%rd39, %r50, 4;
	add.s64 	%rd40, %rd2, %rd39;
	ld.global.f32 	%f66, [%rd40];
	mad.lo.s32 	%r51, %r63, %r42, %r2;
	mul.wide.s32 	%rd41, %r51, 4;
	add.s64 	%rd42, %rd1, %rd41;
	ld.global.f32 	%f67, [%rd42];
	fma.rn.f32 	%f68, %f66, %f67, %f142;
	mul.wide.s32 	%rd43, %r43, 4;
	add.s64 	%rd44, %rd40, %rd43;
	ld.global.f32 	%f69, [%rd44];
	mul.wide.s32 	%rd45, %r42, 4;
	add.s64 	%rd46, %rd42, %rd45;
	ld.global.f32 	%f70, [%rd46];
	fma.rn.f32 	%f142, %f69, %f70, %f68;
	add.s32 	%r63, %r63, 2;
$L__BB9_11:
	and.b32  	%r52, %r41, 1;
	setp.eq.b32 	%p11, %r52, 1;
	not.pred 	%p12, %p11;
	@%p12 bra 	$L__BB9_13;
	mad.lo.s32 	%r53, %r63, %r43, %r1;
	mul.wide.s32 	%rd47, %r53, 4;
	add.s64 	%rd48, %rd2, %rd47;
	ld.global.f32 	%f71, [%rd48];
	mad.lo.s32 	%r54, %r63, %r42, %r2;
	mul.wide.s32 	%rd49, %r54, 4;
	add.s64 	%rd50, %rd1, %rd49;
	ld.global.f32 	%f72, [%rd50];
	fma.rn.f32 	%f142, %f71, %f72, %f142;
$L__BB9_13:
	mad.lo.s32 	%r55, %r42, %r1, %r2;
	cvta.to.global.u64 	%rd51, %rd3;
	mul.wide.s32 	%rd52, %r55, 4;
	add.s64 	%rd53, %rd51, %rd52;
	atom.global.add.f32 	%f73, [%rd53], %f142;
	setp.ne.s32 	%p13, %r2, 0;
	@%p13 bra 	$L__BB9_28;
	setp.lt.s32 	%p14, %r41, 1;
	mov.f32 	%f151, 0f00000000;
	@%p14 bra 	$L__BB9_27;
	and.b32  	%r20, %r41, 15;
	setp.lt.u32 	%p15, %r41, 16;
	mov.f32 	%f151, 0f00000000;
	mov.b32 	%r68, 0;
	@%p15 bra 	$L__BB9_18;
	and.b32  	%r68, %r41, 2147483632;
	neg.s32 	%r66, %r68;
	shl.b32 	%r23, %r43, 4;
	mov.f32 	%f151, 0f00000000;
	mul.wide.s32 	%rd56, %r43, 4;
	mov.u32 	%r65, %r1;
$L__BB9_17:
	.pragma "nounroll";
	mul.wide.s32 	%rd54, %r65, 4;
	add.s64 	%rd55, %rd2, %rd54;
	ld.global.f32 	%f78, [%rd55];
	add.f32 	%f79, %f151, %f78;
	add.s64 	%rd57, %rd55, %rd56;
	ld.global.f32 	%f80, [%rd57];
	add.f32 	%f81, %f79, %f80;
	add.s64 	%rd58, %rd57, %rd56;
	ld.global.f32 	%f82, [%rd58];
	add.f32 	%f83, %f81, %f82;
	add.s64 	%rd59, %rd58, %rd56;
	ld.global.f32 	%f84, [%rd59];
	add.f32 	%f85, %f83, %f84;
	add.s64 	%rd60, %rd59, %rd56;
	ld.global.f32 	%f86, [%rd60];
	add.f32 	%f87, %f85, %f86;
	add.s64 	%rd61, %rd60, %rd56;
	ld.global.f32 	%f88, [%rd61];
	add.f32 	%f89, %f87, %f88;
	add.s64 	%rd62, %rd61, %rd56;
	ld.global.f32 	%f90, [%rd62];
	add.f32 	%f91, %f89, %f90;
	add.s64 	%rd63, %rd62, %rd56;
	ld.global.f32 	%f92, [%rd63];
	add.f32 	%f93, %f91, %f92;
	add.s64 	%rd64, %rd63, %rd56;
	ld.global.f32 	%f94, [%rd64];
	add.f32 	%f95, %f93, %f94;
	add.s64 	%rd65, %rd64, %rd56;
	ld.global.f32 	%f96, [%rd65];
	add.f32 	%f97, %f95, %f96;
	add.s64 	%rd66, %rd65, %rd56;
	ld.global.f32 	%f98, [%rd66];
	add.f32 	%f99, %f97, %f98;
	add.s64 	%rd67, %rd66, %rd56;
	ld.global.f32 	%f100, [%rd67];
	add.f32 	%f101, %f99, %f100;
	add.s64 	%rd68, %rd67, %rd56;
	ld.global.f32 	%f102, [%rd68];
	add.f32 	%f103, %f101, %f102;
	add.s64 	%rd69, %rd68, %rd56;
	ld.global.f32 	%f104, [%rd69];
	add.f32 	%f105, %f103, %f104;
	add.s64 	%rd70, %rd69, %rd56;
	ld.global.f32 	%f106, [%rd70];
	add.f32 	%f107, %f105, %f106;
	add.s64 	%rd71, %rd70, %rd56;
	ld.global.f32 	%f108, [%rd71];
	add.f32 	%f151, %f107, %f108;
	add.s32 	%r66, %r66, 16;
	add.s32 	%r65, %r65, %r23;
	setp.ne.s32 	%p16, %r66, 0;
	@%p16 bra 	$L__BB9_17;
$L__BB9_18:
	setp.eq.s32 	%p17, %r20, 0;
	@%p17 bra 	$L__BB9_27;
	and.b32  	%r29, %r41, 7;
	setp.lt.u32 	%p18, %r20, 8;
	@%p18 bra 	$L__BB9_21;
	mad.lo.s32 	%r57, %r68, %r43, %r1;
	mul.wide.s32 	%rd72, %r57, 4;
	add.s64 	%rd73, %rd2, %rd72;
	ld.global.f32 	%f110, [%rd73];
	add.f32 	%f111, %f151, %f110;
	mul.wide.s32 	%rd74, %r43, 4;
	add.s64 	%rd75, %rd73, %rd74;
	ld.global.f32 	%f112, [%rd75];
	add.f32 	%f113, %f111, %f112;
	add.s64 	%rd76, %rd75, %rd74;
	ld.global.f32 	%f114, [%rd76];
	add.f32 	%f115, %f113, %f114;
	add.s64 	%rd77, %rd76, %rd74;
	ld.global.f32 	%f116, [%rd77];
	add.f32 	%f117, %f115, %f116;
	add.s64 	%rd78, %rd77, %rd74;
	ld.global.f32 	%f118, [%rd78];
	add.f32 	%f119, %f117, %f118;
	add.s64 	%rd79, %rd78, %rd74;
	ld.global.f32 	%f120, [%rd79];
	add.f32 	%f121, %f119, %f120;
	add.s64 	%rd80, %rd79, %rd74;
	ld.global.f32 	%f122, [%rd80];
	add.f32 	%f123, %f121, %f122;
	add.s64 	%rd81, %rd80, %rd74;
	ld.global.f32 	%f124, [%rd81];
	add.f32 	%f151, %f123, %f124;
	add.s32 	%r68, %r68, 8;
$L__BB9_21:
	setp.eq.s32 	%p19, %r29, 0;
	@%p19 bra 	$L__BB9_27;
	and.b32  	%r32, %r41, 3;
	setp.lt.u32 	%p20, %r29, 4;
	@%p20 bra 	$L__BB9_24;
	mad.lo.s32 	%r58, %r68, %r43, %r1;
	mul.wide.s32 	%rd82, %r58, 4;
	add.s64 	%rd83, %rd2, %rd82;
	ld.global.f32 	%f126, [%rd83];
	add.f32 	%f127, %f151, %f126;
	mul.wide.s32 	%rd84, %r43, 4;
	add.s64 	%rd85, %rd83, %rd84;
	ld.global.f32 	%f128, [%rd85];
	add.f32 	%f129, %f127, %f128;
	add.s64 	%rd86, %rd85, %rd84;
	ld.global.f32 	%f130, [%rd86];
	add.f32 	%f131, %f129, %f130;
	add.s64 	%rd87, %rd86, %rd84;
	ld.global.f32 	%f132, [%rd87];
	add.f32 	%f151, %f131, %f132;
	add.s32 	%r68, %r68, 4;
$L__BB9_24:
	setp.eq.s32 	%p21, %r32, 0;
	@%p21 bra 	$L__BB9_27;
	mad.lo.s32 	%r71, %r68, %r43, %r1;
	neg.s32 	%r70, %r32;
$L__BB9_26:
	.pragma "nounroll";
	mul.wide.s32 	%rd88, %r71, 4;
	add.s64 	%rd89, %rd2, %rd88;
	ld.global.f32 	%f133, [%rd89];
	add.f32 	%f151, %f151, %f133;
	add.s32 	%r71, %r71, %r43;
	add.s32 	%r70, %r70, 1;
	setp.ne.s32 	%p22, %r70, 0;
	@%p22 bra 	$L__BB9_26;
$L__BB9_27:
	cvta.to.global.u64 	%rd90, %rd4;
	mul.wide.u32 	%rd91, %r1, 4;
	add.s64 	%rd92, %rd90, %rd91;
	atom.global.add.f32 	%f134, [%rd92], %f151;
$L__BB9_28:
	ret;

}
	// .globl	_Z12drelu_kernelPfS_i
.visible .entry _Z12drelu_kernelPfS_i(
	.param .u64 .ptr .align 1 _Z12drelu_kernelPfS_i_param_0,
	.param .u64 .ptr .align 1 _Z12drelu_kernelPfS_i_param_1,
	.param .u32 _Z12drelu_kernelPfS_i_param_2
)
{
	.reg .pred 	%p<3>;
	.reg .b32 	%r<6>;
	.reg .b32 	%f<3>;
	.reg .b64 	%rd<8>;

	ld.param.u64 	%rd1, [_Z12drelu_kernelPfS_i_param_0];
	ld.param.u64 	%rd2, [_Z12drelu_kernelPfS_i_param_1];
	ld.param.u32 	%r2, [_Z12drelu_kernelPfS_i_param_2];
	mov.u32 	%r3, %ctaid.x;
	mov.u32 	%r4, %ntid.x;
	mov.u32 	%r5, %tid.x;
	mad.lo.s32 	%r1, %r3, %r4, %r5;
	setp.ge.s32 	%p1, %r1, %r2;
	@%p1 bra 	$L__BB10_2;
	cvta.to.global.u64 	%rd3, %rd1;
	cvta.to.global.u64 	%rd4, %rd2;
	mul.wide.s32 	%rd5, %r1, 4;
	add.s64 	%rd6, %rd3, %rd5;
	ld.global.f32 	%f1, [%rd6];
	setp.gt.f32 	%p2, %f1, 0f00000000;
	selp.f32 	%f2, 0f3F800000, 0f00000000, %p2;
	add.s64 	%rd7, %rd4, %rd5;
	st.global.f32 	[%rd7], %f2;
$L__BB10_2:
	ret;

}
	// .globl	_Z25multiply_gradients_kernelPfS_i
.visible .entry _Z25multiply_gradients_kernelPfS_i(
	.param .u64 .ptr .align 1 _Z25multiply_gradients_kernelPfS_i_param_0,
	.param .u64 .ptr .align 1 _Z25multiply_gradients_kernelPfS_i_param_1,
	.param .u32 _Z25multiply_gradients_kernelPfS_i_param_2
)
{
	.reg .pred 	%p<2>;
	.reg .b32 	%r<6>;
	.reg .b32 	%f<4>;
	.reg .b64 	%rd<8>;

	ld.param.u64 	%rd1, [_Z25multiply_gradients_kernelPfS_i_param_0];
	ld.param.u64 	%rd2, [_Z25multiply_gradients_kernelPfS_i_param_1];
	ld.param.u32 	%r2, [_Z25multiply_gradients_kernelPfS_i_param_2];
	mov.u32 	%r3, %ctaid.x;
	mov.u32 	%r4, %ntid.x;
	mov.u32 	%r5, %tid.x;
	mad.lo.s32 	%r1, %r3, %r4, %r5;
	setp.ge.s32 	%p1, %r1, %r2;
	@%p1 bra 	$L__BB11_2;
	cvta.to.global.u64 	%rd3, %rd2;
	cvta.to.global.u64 	%rd4, %rd1;
	mul.wide.s32 	%rd5, %r1, 4;
	add.s64 	%rd6, %rd3, %rd5;
	ld.global.f32 	%f1, [%rd6];
	add.s64 	%rd7, %rd4, %rd5;
	ld.global.f32 	%f2, [%rd7];
	mul.f32 	%f3, %f1, %f2;
	st.global.f32 	[%rd7], %f3;
$L__BB11_2:
	ret;

}
	// .globl	_Z21update_weights_kernelPfS_i
.visible .entry _Z21update_weights_kernelPfS_i(
	.param .u64 .ptr .align 1 _Z21update_weights_kernelPfS_i_param_0,
	.param .u64 .ptr .align 1 _Z21update_weights_kernelPfS_i_param_1,
	.param .u32 _Z21update_weights_kernelPfS_i_param_2
)
{
	.reg .pred 	%p<2>;
	.reg .b32 	%r<6>;
	.reg .b32 	%f<4>;
	.reg .b64 	%rd<8>;
	.reg .b64 	%fd<4>;

	ld.param.u64 	%rd1, [_Z21update_weights_kernelPfS_i_param_0];
	ld.param.u64 	%rd2, [_Z21update_weights_kernelPfS_i_param_1];
	ld.param.u32 	%r2, [_Z21update_weights_kernelPfS_i_param_2];
	mov.u32 	%r3, %ctaid.x;
	mov.u32 	%r4, %ntid.x;
	mov.u32 	%r5, %tid.x;
	mad.lo.s32 	%r1, %r3, %r4, %r5;
	setp.ge.s32 	%p1, %r1, %r2;
	@%p1 bra 	$L__BB12_2;
	cvta.to.global.u64 	%rd3, %rd2;
	cvta.to.global.u64 	%rd4, %rd1;
	mul.wide.s32 	%rd5, %r1, 4;
	add.s64 	%rd6, %rd3, %rd5;
	ld.global.f32 	%f1, [%rd6];
	cvt.f64.f32 	%fd1, %f1;
	add.s64 	%rd7, %rd4, %rd5;
	ld.global.f32 	%f2, [%rd7];
	cvt.f64.f32 	%fd2, %f2;
	fma.rn.f64 	%fd3, %fd1, 0dBF50624DD2F1A9FC, %fd2;
	cvt.rn.f32.f64 	%f3, %fd3;
	st.global.f32 	[%rd7], %f3;
$L__BB12_2:
	ret;

}


// ===== COMPILED SASS (sm_100) =====

	.target	sm_100

	.elftype	@"ET_EXEC"


//--------------------- .note.nv.tkinfo           --------------------------
	.section	.note.nv.tkinfo,"",@"SHT_NOTE"
	.sectionflags	@"SHF_NOTE_NV_TKINFO"
	.tkinfo
        /*0018*/ 	.word	0x00000002
        /*0030*/ 	.string	""
        /*0030*/ 	.string	"ptxas"
        /*0030*/ 	.string	"Cuda compilation tools, release 13.0, V13.0.88"
        /*0030*/ 	.string	"Build cuda_13.0.r13.0/compiler.36424714_0"
        /*0030*/ 	.string	"-arch sm_100 -m 64 "



//--------------------- .note.nv.cuinfo           --------------------------
	.section	.note.nv.cuinfo,"",@"SHT_NOTE"
	.sectionflags	@"SHF_NOTE_NV_CUINFO"
        /*0018*/ 	.short	0x0002
        /*001a*/ 	.short	0x0064
        /*001c*/ 	.short	0x0082
	.zero		2


//--------------------- .nv.info                  --------------------------
	.section	.nv.info,"",@"SHT_CUDA_INFO"
	.align	4


	//----- nvinfo : EIATTR_REGCOUNT
	.align		4
        /*0000*/ 	.byte	0x04, 0x2f
        /*0002*/ 	.short	(.L_1 - .L_0)
	.align		4
.L_0:
        /*0004*/ 	.word	index@(_Z17matmul_a_b_kernelPfS_S_iii)
        /*0008*/ 	.word	0x00000020


	//----- nvinfo : EIATTR_FRAME_SIZE
	.align		4
.L_1:
        /*000c*/ 	.byte	0x04, 0x11
        /*000e*/ 	.short	(.L_3 - .L_2)
	.align		4
.L_2:
        /*0010*/ 	.word	index@(_Z17matmul_a_b_kernelPfS_S_iii)
        /*0014*/ 	.word	0x00000000


	//----- nvinfo : EIATTR_REGCOUNT
	.align		4
.L_3:
        /*0018*/ 	.byte	0x04, 0x2f
        /*001a*/ 	.short	(.L_5 - .L_4)
	.align		4
.L_4:
        /*001c*/ 	.word	index@(_Z18matmul_a_bt_kernelPfS_S_iii)
        /*0020*/ 	.word	0x0000001f


	//----- nvinfo : EIATTR_FRAME_SIZE
	.align		4
.L_5:
        /*0024*/ 	.byte	0x04, 0x11
        /*0026*/ 	.short	(.L_7 - .L_6)
	.align		4
.L_6:
        /*0028*/ 	.word	index@(_Z18matmul_a_bt_kernelPfS_S_iii)
        /*002c*/ 	.word	0x00000000


	//----- nvinfo : EIATTR_REGCOUNT
	.align		4
.L_7:
        /*0030*/ 	.byte	0x04, 0x2f
        /*0032*/ 	.short	(.L_9 - .L_8)
	.align		4
.L_8:
        /*0034*/ 	.word	index@(_Z18matmul_at_b_kernelPfS_S_iii)
        /*0038*/ 	.word	0x00000020


	//----- nvinfo : EIATTR_FRAME_SIZE
	.align		4
.L_9:
        /*003c*/ 	.byte	0x04, 0x11
        /*003e*/ 	.short	(.L_11 - .L_10)
	.align		4
.L_10:
        /*0040*/ 	.word	index@(_Z18matmul_at_b_kernelPfS_S_iii)
        /*0044*/ 	.word	0x00000000


	//----- nvinfo : EIATTR_REGCOUNT
	.align		4
.L_11:
        /*0048*/ 	.byte	0x04, 0x2f
        /*004a*/ 	.short	(.L_13 - .L_12)
	.align		4
.L_12:
        /*004c*/ 	.word	index@(_Z11relu_kernelPfi)
        /*0050*/ 	.word	0x00000008


	//----- nvinfo : EIATTR_FRAME_SIZE
	.align		4
.L_13:
        /*0054*/ 	.byte	0x04, 0x11
        /*0056*/ 	.short	(.L_15 - .L_14)
	.align		4
.L_14:
        /*0058*/ 	.word	index@(_Z11relu_kernelPfi)
        /*005c*/ 	.word	0x00000000


	//----- nvinfo : EIATTR_REGCOUNT
	.align		4
.L_15:
        /*0060*/ 	.byte	0x04, 0x2f
        /*0062*/ 	.short	(.L_17 - .L_16)
	.align		4
.L_16:
        /*0064*/ 	.word	index@(_Z15bias_add_kernelPfS_ii)
        /*0068*/ 	.word	0x0000000c


	//----- nvinfo : EIATTR_FRAME_SIZE
	.align		4
.L_17:
        /*006c*/ 	.byte	0x04, 0x11
        /*006e*/ 	.short	(.L_19 - .L_18)
	.align		4
.L_18:
        /*0070*/ 	.word	index@(_Z15bias_add_kernelPfS_ii)
        /*0074*/ 	.word	0x00000000


	//----- nvinfo : EIATTR_REGCOUNT
	.align		4
.L_19:
        /*0078*/ 	.byte	0x04, 0x2f
        /*007a*/ 	.short	(.L_21 - .L_20)
	.align		4
.L_20:
        /*007c*/ 	.word	index@(_Z14softmax_kernelPfii)
        /*0080*/ 	.word	0x0000001f


	//----- nvinfo : EIATTR_FRAME_SIZE
	.align		4
.L_21:
        /*0084*/ 	.byte	0x04, 0x11
        /*0086*/ 	.short	(.L_23 - .L_22)
	.align		4
.L_22:
        /*0088*/ 	.word	index@($__internal_0_$__cuda_sm3x_div_rn_noftz_f32_slowpath)
        /*008c*/ 	.word	0x00000000


	//----- nvinfo : EIATTR_FRAME_SIZE
	.align		4
.L_23:
        /*0090*/ 	.byte	0x04, 0x11
        /*0092*/ 	.short	(.L_25 - .L_24)
	.align		4
.L_24:
        /*0094*/ 	.word	index@(_Z14softmax_kernelPfii)
        /*0098*/ 	.word	0x00000000


	//----- nvinfo : EIATTR_REGCOUNT
	.align		4
.L_25:
        /*009c*/ 	.byte	0x04, 0x2f
        /*009e*/ 	.short	(.L_27 - .L_26)
	.align		4
.L_26:
        /*00a0*/ 	.word	index@(_Z21clip_gradients_kernelPfif)
        /*00a4*/ 	.word	0x00000008


	//----- nvinfo : EIATTR_FRAME_SIZE
	.align		4
.L_27:
        /*00a8*/ 	.byte	0x04, 0x11
        /*00aa*/ 	.short	(.L_29 - .L_28)
	.align		4
.L_28:
        /*00ac*/ 	.word	index@(_Z21clip_gradients_kernelPfif)
        /*00b0*/ 	.word	0x00000000


	//----- nvinfo : EIATTR_REGCOUNT
	.align		4
.L_29:
        /*00b4*/ 	.byte	0x04, 0x2f
        /*00b6*/ 	.short	(.L_31 - .L_30)
	.align		4
.L_30:
        /*00b8*/ 	.word	index@(_Z16zero_grad_kernelPfi)
        /*00bc*/ 	.word	0x00000008


	//----- nvinfo : EIATTR_FRAME_SIZE
	.align		4
.L_31:
        /*00c0*/ 	.byte	0x04, 0x11
        /*00c2*/ 	.short	(.L_33 - .L_32)
	.align		4
.L_32:
        /*00c4*/ 	.word	index@(_Z16zero_grad_kernelPfi)
        /*00c8*/ 	.word	0x00000000


	//----- nvinfo : EIATTR_REGCOUNT
	.align		4
.L_33:
        /*00cc*/ 	.byte	0x04, 0x2f
        /*00ce*/ 	.short	(.L_35 - .L_34)
	.align		4
.L_34:
        /*00d0*/ 	.word	index@(_Z31compute_output_gradients_kernelPfS_Pii)
        /*00d4*/ 	.word	0x00000018


	//----- nvinfo : EIATTR_FRAME_SIZE
	.align		4
.L_35:
        /*00d8*/ 	.byte	0x04, 0x11
        /*00da*/ 	.short	(.L_37 - .L_36)
	.align		4
.L_36:
        /*00dc*/ 	.word	index@(_Z31compute_output_gradients_kernelPfS_Pii)
        /*00e0*/ 	.word	0x00000000


	//----- nvinfo : EIATTR_REGCOUNT
	.align		4
.L_37:
        /*00e4*/ 	.byte	0x04, 0x2f
        /*00e6*/ 	.short	(.L_39 - .L_38)
	.align		4
.L_38:
        /*00e8*/ 	.word	index@(_Z23update_gradients_kernelPfS_S_S_iii)
        /*00ec*/ 	.word	0x00000020


	//----- nvinfo : EIATTR_FRAME_SIZE
	.align		4
.L_39:
        /*00f0*/ 	.byte	0x04, 0x11
        /*00f2*/ 	.short	(.L_41 - .L_40)
	.align		4
.L_40:
        /*00f4*/ 	.word	index@(_Z23update_gradients_kernelPfS_S_S_iii)
        /*00f8*/ 	.word	0x00000000


	//----- nvinfo : EIATTR_REGCOUNT
	.align		4
.L_41:
        /*00fc*/ 	.byte	0x04, 0x2f
        /*00fe*/ 	.short	(.L_43 - .L_42)
	.align		4
.L_42:
        /*0100*/ 	.word	index@(_Z12drelu_kernelPfS_i)
        /*0104*/ 	.word	0x0000000a


	//----- nvinfo : EIATTR_FRAME_SIZE
	.align		4
.L_43:
        /*0108*/ 	.byte	0x04, 0x11
        /*010a*/ 	.short	(.L_45 - .L_44)
	.align		4
.L_44:
        /*010c*/ 	.word	index@(_Z12drelu_kernelPfS_i)
        /*0110*/ 	.word	0x00000000


	//----- nvinfo : EIATTR_REGCOUNT
	.align		4
.L_45:
        /*0114*/ 	.byte	0x04, 0x2f
        /*0116*/ 	.short	(.L_47 - .L_46)
	.align		4
.L_46:
        /*0118*/ 	.word	index@(_Z25multiply_gradients_kernelPfS_i)
        /*011c*/ 	.word	0x0000000a


	//----- nvinfo : EIATTR_FRAME_SIZE
	.align		4
.L_47:
        /*0120*/ 	.byte	0x04, 0x11
        /*0122*/ 	.short	(.L_49 - .L_48)
	.align		4
.L_48:
        /*0124*/ 	.word	index@(_Z25multiply_gradients_kernelPfS_i)
        /*0128*/ 	.word	0x00000000


	//----- nvinfo : EIATTR_REGCOUNT
	.align		4
.L_49:
        /*012c*/ 	.byte	0x04, 0x2f
        /*012e*/ 	.short	(.L_51 - .L_50)
	.align		4
.L_50:
        /*0130*/ 	.word	index@(_Z21update_weights_kernelPfS_i)
        /*0134*/ 	.word	0x0000000c


	//----- nvinfo : EIATTR_FRAME_SIZE
	.align		4
.L_51:
        /*0138*/ 	.byte	0x04, 0x11
        /*013a*/ 	.short	(.L_53 - .L_52)
	.align		4
.L_52:
        /*013c*/ 	.word	index@(_Z21update_weights_kernelPfS_i)
        /*0140*/ 	.word	0x00000000


	//----- nvinfo : EIATTR_MIN_STACK_SIZE
	.align		4
.L_53:
        /*0144*/ 	.byte	0x04, 0x12
        /*0146*/ 	.short	(.L_55 - .L_54)
	.align		4
.L_54:
        /*0148*/ 	.word	index@(_Z21update_weights_kernelPfS_i)
        /*014c*/ 	.word	0x00000000


	//----- nvinfo : EIATTR_MIN_STACK_SIZE
	.align		4
.L_55:
        /*0150*/ 	.byte	0x04, 0x12
        /*0152*/ 	.short	(.L_57 - .L_56)
	.align		4
.L_56:
        /*0154*/ 	.word	index@(_Z25multiply_gradients_kernelPfS_i)
        /*0158*/ 	.word	0x00000000


	//----- nvinfo : EIATTR_MIN_STACK_SIZE
	.align		4
.L_57:
        /*015c*/ 	.byte	0x04, 0x12
        /*015e*/ 	.short	(.L_59 - .L_58)
	.align		4
.L_58:
        /*0160*/ 	.word	index@(_Z12drelu_kernelPfS_i)
        /*0164*/ 	.word	0x00000000


	//----- nvinfo : EIATTR_MIN_STACK_SIZE
	.align		4
.L_59:
        /*0168*/ 	.byte	0x04, 0x12
        /*016a*/ 	.short	(.L_61 - .L_60)
	.align		4
.L_60:
        /*016c*/ 	.word	index@(_Z23update_gradients_kernelPfS_S_S_iii)
        /*0170*/ 	.word	0x00000000


	//----- nvinfo : EIATTR_MIN_STACK_SIZE
	.align		4
.L_61:
        /*0174*/ 	.byte	0x04, 0x12
        /*0176*/ 	.short	(.L_63 - .L_62)
	.align		4
.L_62:
        /*0178*/ 	.word	index@(_Z31compute_output_gradients_kernelPfS_Pii)
        /*017c*/ 	.word	0x00000000


	//----- nvinfo : EIATTR_MIN_STACK_SIZE
	.align		4
.L_63:
        /*0180*/ 	.byte	0x04, 0x12
        /*0182*/ 	.short	(.L_65 - .L_64)
	.align		4
.L_64:
        /*0184*/ 	.word	index@(_Z16zero_grad_kernelPfi)
        /*0188*/ 	.word	0x00000000


	//----- nvinfo : EIATTR_MIN_STACK_SIZE
	.align		4
.L_65:
        /*018c*/ 	.byte	0x04, 0x12
        /*018e*/ 	.short	(.L_67 - .L_66)
	.align		4
.L_66:
        /*0190*/ 	.word	index@(_Z21clip_gradients_kernelPfif)
        /*0194*/ 	.word	0x00000000


	//----- nvinfo : EIATTR_MIN_STACK_SIZE
	.align		4
.L_67:
        /*0198*/ 	.byte	0x04, 0x12
        /*019a*/ 	.short	(.L_69 - .L_68)
	.align		4
.L_68:
        /*019c*/ 	.word	index@(_Z14softmax_kernelPfii)
        /*01a0*/ 	.word	0x00000000


	//----- nvinfo : EIATTR_MIN_STACK_SIZE
	.align		4
.L_69:
        /*01a4*/ 	.byte	0x04, 0x12
        /*01a6*/ 	.short	(.L_71 - .L_70)
	.align		4
.L_70:
        /*01a8*/ 	.word	index@(_Z15bias_add_kernelPfS_ii)
        /*01ac*/ 	.word	0x00000000


	//----- nvinfo : EIATTR_MIN_STACK_SIZE
	.align		4
.L_71:
        /*01b0*/ 	.byte	0x04, 0x12
        /*01b2*/ 	.short	(.L_73 - .L_72)
	.align		4
.L_72:
        /*01b4*/ 	.word	index@(_Z11relu_kernelPfi)
        /*01b8*/ 	.word	0x00000000


	//----- nvinfo : EIATTR_MIN_STACK_SIZE
	.align		4
.L_73:
        /*01bc*/ 	.byte	0x04, 0x12
        /*01be*/ 	.short	(.L_75 - .L_74)
	.align		4
.L_74:
        /*01c0*/ 	.word	index@(_Z18matmul_at_b_kernelPfS_S_iii)
        /*01c4*/ 	.word	0x00000000


	//----- nvinfo : EIATTR_MIN_STACK_SIZE
	.align		4
.L_75:
        /*01c8*/ 	.byte	0x04, 0x12
        /*01ca*/ 	.short	(.L_77 - .L_76)
	.align		4
.L_76:
        /*01cc*/ 	.word	index@(_Z18matmul_a_bt_kernelPfS_S_iii)
        /*01d0*/ 	.word	0x00000000


	//----- nvinfo : EIATTR_MIN_STACK_SIZE
	.align		4
.L_77:
        /*01d4*/ 	.byte	0x04, 0x12
        /*01d6*/ 	.short	(.L_79 - .L_78)
	.align		4
.L_78:
        /*01d8*/ 	.word	index@(_Z17matmul_a_b_kernelPfS_S_iii)
        /*01dc*/ 	.word	0x00000000
.L_79:


//--------------------- .nv.compat                --------------------------
	.section	.nv.compat,"",@"SHT_CUDA_COMPAT_INFO"
	.align	4
        /*0000*/ 	.byte	0x02, 0x09, 0x00, 0x00, 0x02, 0x02, 0x01, 0x00, 0x02, 0x05, 0x05, 0x00, 0x03, 0x07, 0x01, 0x01
        /*0010*/ 	.byte	0x02, 0x03, 0x00, 0x00, 0x02, 0x06, 0x01, 0x00, 0x04, 0x0b, 0x08, 0x00, 0x01, 0x00, 0x00, 0x00
        /*0020*/ 	.byte	0x00, 0x00, 0x00, 0x00


//--------------------- .nv.info._Z21update_weights_kernelPfS_i --------------------------
	.section	.nv.info._Z21update_weights_kernelPfS_i,"",@"SHT_CUDA_INFO"
	.sectionflags	@""
	.align	4


	//----- nvinfo : EIATTR_CUDA_API_VERSION
	.align		4
        /*0000*/ 	.byte	0x04, 0x37
        /*0002*/ 	.short	(.L_81 - .L_80)
.L_80:
        /*0004*/ 	.word	0x00000082


	//----- nvinfo : EIATTR_KPARAM_INFO
	.align		4
.L_81:
        /*0008*/ 	.byte	0x04, 0x17
        /*000a*/ 	.short	(.L_83 - .L_82)
.L_82:
        /*000c*/ 	.word	0x00000000
        /*0010*/ 	.short	0x0002
        /*0012*/ 	.short	0x0010
        /*0014*/ 	.byte	0x00, 0xf0, 0x11, 0x00


	//----- nvinfo : EIATTR_KPARAM_INFO
	.align		4
.L_83:
        /*0018*/ 	.byte	0x04, 0x17
        /*001a*/ 	.short	(.L_85 - .L_84)
.L_84:
        /*001c*/ 	.word	0x00000000
        /*0020*/ 	.short	0x0001
        /*0022*/ 	.short	0x0008
        /*0024*/ 	.byte	0x00, 0xf5, 0x21, 0x00


	//----- nvinfo : EIATTR_KPARAM_INFO
	.align		4
.L_85:
        /*0028*/ 	.byte	0x04, 0x17
        /*002a*/ 	.short	(.L_87 - .L_86)
.L_86:
        /*002c*/ 	.word	0x00000000
        /*0030*/ 	.short	0x0000
        /*0032*/ 	.short	0x0000
        /*0034*/ 	.byte	0x00, 0xf5, 0x21, 0x00


	//----- nvinfo : EIATTR_SPARSE_MMA_MASK
	.align		4
.L_87:
        /*0038*/ 	.byte	0x03, 0x50
        /*003a*/ 	.short	0x0000


	//----- nvinfo : EIATTR_MAXREG_COUNT
	.align		4
        /*003c*/ 	.byte	0x03, 0x1b
        /*003e*/ 	.short	0x00ff


	//----- nvinfo : EIATTR_MERCURY_ISA_VERSION
	.align		4
        /*0040*/ 	.byte	0x03, 0x5f
        /*0042*/ 	.short	0x0101


	//----- nvinfo : EIATTR_VRC_CTA_INIT_COUNT
	.align		4
        /*0044*/ 	.byte	0x02, 0x4a
	.zero		1
	.zero		1


	//----- nvinfo : EIATTR_EXIT_INSTR_OFFSETS
	.align		4
        /*0048*/ 	.byte	0x04, 0x1c
        /*004a*/ 	.short	(.L_89 - .L_88)


	//   ....[0]....
.L_88:
        /*004c*/ 	.word	0x00000070


	//   ....[1]....
        /*0050*/ 	.word	0x00000160


	//----- nvinfo : EIATTR_CBANK_PARAM_SIZE
	.align		4
.L_89:
        /*0054*/ 	.byte	0x03, 0x19
        /*0056*/ 	.short	0x0014


	//----- nvinfo : EIATTR_PARAM_CBANK
	.align		4
        /*0058*/ 	.byte	0x04, 0x0a
        /*005a*/ 	.short	(.L_91 - .L_90)
	.align		4
.L_90:
        /*005c*/ 	.word	index@(.nv.constant0._Z21update_weights_kernelPfS_i)
        /*0060*/ 	.short	0x0380
        /*0062*/ 	.short	0x0014


	//----- nvinfo : EIATTR_SW_WAR
	.align		4
.L_91:
        /*0064*/ 	.byte	0x04, 0x36
        /*0066*/ 	.short	(.L_93 - .L_92)
.L_92:
        /*0068*/ 	.word	0x00000008
.L_93:


//--------------------- .nv.info._Z25multiply_gradients_kernelPfS_i --------------------------
	.section	.nv.info._Z25multiply_gradients_kernelPfS_i,"",@"SHT_CUDA_INFO"
	.sectionflags	@""
	.align	4


	//----- nvinfo : EIATTR_CUDA_API_VERSION
	.align		4
        /*0000*/ 	.byte	0x04, 0x37
        /*0002*/ 	.short	(.L_95 - .L_94)
.L_94:
        /*0004*/ 	.word	0x00000082


	//----- nvinfo : EIATTR_KPARAM_INFO
	.align		4
.L_95:
        /*0008*/ 	.byte	0x04, 0x17
        /*000a*/ 	.short	(.L_97 - .L_96)
.L_96:
        /*000c*/ 	.word	0x00000000
        /*0010*/ 	.short	0x0002
        /*0012*/ 	.short	0x0010
        /*0014*/ 	.byte	0x00, 0xf0, 0x11, 0x00


	//----- nvinfo : EIATTR_KPARAM_INFO
	.align		4
.L_97:
        /*0018*/ 	.byte	0x04, 0x17
        /*001a*/ 	.short	(.L_99 - .L_98)
.L_98:
        /*001c*/ 	.word	0x00000000
        /*0020*/ 	.short	0x0001
        /*0022*/ 	.short	0x0008
        /*0024*/ 	.byte	0x00, 0xf5, 0x21, 0x00


	//----- nvinfo : EIATTR_KPARAM_INFO
	.align		4
.L_99:
        /*0028*/ 	.byte	0x04, 0x17
        /*002a*/ 	.short	(.L_101 - .L_100)
.L_100:
        /*002c*/ 	.word	0x00000000
        /*0030*/ 	.short	0x0000
        /*0032*/ 	.short	0x0000
        /*0034*/ 	.byte	0x00, 0xf5, 0x21, 0x00


	//----- nvinfo : EIATTR_SPARSE_MMA_MASK
	.align		4
.L_101:
        /*0038*/ 	.byte	0x03, 0x50
        /*003a*/ 	.short	0x0000


	//----- nvinfo : EIATTR_MAXREG_COUNT
	.align		4
        /*003c*/ 	.byte	0x03, 0x1b
        /*003e*/ 	.short	0x00ff


	//----- nvinfo : EIATTR_MERCURY_ISA_VERSION
	.align		4
        /*0040*/ 	.byte	0x03, 0x5f
        /*0042*/ 	.short	0x0101


	//----- nvinfo : EIATTR_VRC_CTA_INIT_COUNT
	.align		4
        /*0044*/ 	.byte	0x02, 0x4a
	.zero		1
	.zero		1


	//----- nvinfo : EIATTR_EXIT_INSTR_OFFSETS
	.align		4
        /*0048*/ 	.byte	0x04, 0x1c
        /*004a*/ 	.short	(.L_103 - .L_102)


	//   ....[0]....
.L_102:
        /*004c*/ 	.word	0x00000070


	//   ....[1]....
        /*0050*/ 	.word	0x00000110


	//----- nvinfo : EIATTR_CBANK_PARAM_SIZE
	.align		4
.L_103:
        /*0054*/ 	.byte	0x03, 0x19
        /*0056*/ 	.short	0x0014


	//----- nvinfo : EIATTR_PARAM_CBANK
	.align		4
        /*0058*/ 	.byte	0x04, 0x0a
        /*005a*/ 	.short	(.L_105 - .L_104)
	.align		4
.L_104:
        /*005c*/ 	.word	index@(.nv.constant0._Z25multiply_gradients_kernelPfS_i)
        /*0060*/ 	.short	0x0380
        /*0062*/ 	.short	0x0014


	//----- nvinfo : EIATTR_SW_WAR
	.align		4
.L_105:
        /*0064*/ 	.byte	0x04, 0x36
        /*0066*/ 	.short	(.L_107 - .L_106)
.L_106:
        /*0068*/ 	.word	0x00000008
.L_107:


//--------------------- .nv.info._Z12drelu_kernelPfS_i --------------------------
	.section	.nv.info._Z12drelu_kernelPfS_i,"",@"SHT_CUDA_INFO"
	.sectionflags	@""
	.align	4


	//----- nvinfo : EIATTR_CUDA_API_VERSION
	.align		4
        /*0000*/ 	.byte	0x04, 0x37
        /*0002*/ 	.short	(.L_109 - .L_108)
.L_108:
        /*0004*/ 	.word	0x00000082


	//----- nvinfo : EIATTR_KPARAM_INFO
	.align		4
.L_109:
        /*0008*/ 	.byte	0x04, 0x17
        /*000a*/ 	.short	(.L_111 - .L_110)
.L_110:
        /*000c*/ 	.word	0x00000000
        /*0010*/ 	.short	0x0002
        /*0012*/ 	.short	0x0010
        /*0014*/ 	.byte	0x00, 0xf0, 0x11, 0x00


	//----- nvinfo : EIATTR_KPARAM_INFO
	.align		4
.L_111:
        /*0018*/ 	.byte	0x04, 0x17
        /*001a*/ 	.short	(.L_113 - .L_112)
.L_112:
        /*001c*/ 	.word	0x00000000
        /*0020*/ 	.short	0x0001
        /*0022*/ 	.short	0x0008
        /*0024*/ 	.byte	0x00, 0xf5, 0x21, 0x00


	//----- nvinfo : EIATTR_KPARAM_INFO
	.align		4
.L_113:
        /*0028*/ 	.byte	0x04, 0x17
        /*002a*/ 	.short	(.L_115 - .L_114)
.L_114:
        /*002c*/ 	.word	0x00000000
        /*0030*/ 	.short	0x0000
        /*0032*/ 	.short	0x0000
        /*0034*/ 	.byte	0x00, 0xf5, 0x21, 0x00


	//----- nvinfo : EIATTR_SPARSE_MMA_MASK
	.align		4
.L_115:
        /*0038*/ 	.byte	0x03, 0x50
        /*003a*/ 	.short	0x0000


	//----- nvinfo : EIATTR_MAXREG_COUNT
	.align		4
        /*003c*/ 	.byte	0x03, 0x1b
        /*003e*/ 	.short	0x00ff


	//----- nvinfo : EIATTR_MERCURY_ISA_VERSION
	.align		4
        /*0040*/ 	.byte	0x03, 0x5f
        /*0042*/ 	.short	0x0101


	//----- nvinfo : EIATTR_VRC_CTA_INIT_COUNT
	.align		4
        /*0044*/ 	.byte	0x02, 0x4a
	.zero		1
	.zero		1


	//----- nvinfo : EIATTR_EXIT_INSTR_OFFSETS
	.align		4
        /*0048*/ 	.byte	0x04, 0x1c
        /*004a*/ 	.short	(.L_117 - .L_116)


	//   ....[0]....
.L_116:
        /*004c*/ 	.word	0x00000070


	//   ....[1]....
        /*0050*/ 	.word	0x00000100


	//----- nvinfo : EIATTR_CBANK_PARAM_SIZE
	.align		4
.L_117:
        /*0054*/ 	.byte	0x03, 0x19
        /*0056*/ 	.short	0x0014


	//----- nvinfo : EIATTR_PARAM_CBANK
	.align		4
        /*0058*/ 	.byte	0x04, 0x0a
        /*005a*/ 	.short	(.L_119 - .L_118)
	.align		4
.L_118:
        /*005c*/ 	.word	index@(.nv.constant0._Z12drelu_kernelPfS_i)
        /*0060*/ 	.short	0x0380
        /*0062*/ 	.short	0x0014


	//----- nvinfo : EIATTR_SW_WAR
	.align		4
.L_119:
        /*0064*/ 	.byte	0x04, 0x36
        /*0066*/ 	.short	(.L_121 - .L_120)
.L_120:
        /*0068*/ 	.word	0x00000008
.L_121:


//--------------------- .nv.info._Z23update_gradients_kernelPfS_S_S_iii --------------------------
	.section	.nv.info._Z23update_gradients_kernelPfS_S_S_iii,"",@"SHT_CUDA_INFO"
	.sectionflags	@""
	.align	4


	//----- nvinfo : EIATTR_CUDA_API_VERSION
	.align		4
        /*0000*/ 	.byte	0x04, 0x37
        /*0002*/ 	.short	(.L_123 - .L_122)
.L_122:
        /*0004*/ 	.word	0x00000082


	//----- nvinfo : EIATTR_KPARAM_INFO
	.align		4
.L_123:
        /*0008*/ 	.byte	0x04, 0x17
        /*000a*/ 	.short	(.L_125 - .L_124)
.L_124:
        /*000c*/ 	.word	0x00000000
        /*0010*/ 	.short	0x0006
        /*0012*/ 	.short	0x0028
        /*0014*/ 	.byte	0x00, 0xf0, 0x11, 0x00


	//----- nvinfo : EIATTR_KPARAM_INFO
	.align		4
.L_125:
        /*0018*/ 	.byte	0x04, 0x17
        /*001a*/ 	.short	(.L_127 - .L_126)
.L_126:
        /*001c*/ 	.word	0x00000000
        /*0020*/ 	.short	0x0005
        /*0022*/ 	.short	0x0024
        /*0024*/ 	.byte	0x00, 0xf0, 0x11, 0x00


	//----- nvinfo : EIATTR_KPARAM_INFO
	.align		4
.L_127:
        /*0028*/ 	.byte	0x04, 0x17
        /*002a*/ 	.short	(.L_129 - .L_128)
.L_128:
        /*002c*/ 	.word	0x00000000
        /*0030*/ 	.short	0x0004
        /*0032*/ 	.short	0x0020
        /*0034*/ 	.byte	0x00, 0xf0, 0x11, 0x00


	//----- nvinfo : EIATTR_KPARAM_INFO
	.align		4
.L_129:
        /*0038*/ 	.byte	0x04, 0x17
        /*003a*/ 	.short	(.L_131 - .L_130)
.L_130:
        /*003c*/ 	.word	0x00000000
        /*0040*/ 	.short	0x0003
        /*0042*/ 	.short	0x0018
        /*0044*/ 	.byte	0x00, 0xf5, 0x21, 0x00


	//----- nvinfo : EIATTR_KPARAM_INFO
	.align		4
.L_131:
        /*0048*/ 	.byte	0x04, 0x17
        /*004a*/ 	.short	(.L_133 - .L_132)
.L_132:
        /*004c*/ 	.word	0x00000000
        /*0050*/ 	.short	0x0002
        /*0052*/ 	.short	0x0010
        /*0054*/ 	.byte	0x00, 0xf5, 0x21, 0x00


	//----- nvinfo : EIATTR_KPARAM_INFO
	.align		4
.L_133:
        /*0058*/ 	.byte	0x04, 0x17
        /*005a*/ 	.short	(.L_135 - .L_134)
.L_134:
        /*005c*/ 	.word	0x00000000
        /*0060*/ 	.short	0x0001
        /*0062*/ 	.short	0x0008
        /*0064*/ 	.byte	0x00, 0xf5, 0x21, 0x00


	//----- nvinfo : EIATTR_KPARAM_INFO
	.align		4
.L_135:
        /*0068*/ 	.byte	0x04, 0x17
        /*006a*/ 	.short	(.L_137 - .L_136)
.L_136:
        /*006c*/ 	.word	0x00000000
        /*0070*/ 	.short	0x0000
        /*0072*/ 	.short	0x0000
        /*0074*/ 	.byte	0x00, 0xf5, 0x21, 0x00


	//----- nvinfo : EIATTR_SPARSE_MMA_MASK
	.align		4
.L_137:
        /*0078*/ 	.byte	0x03, 0x50
        /*007a*/ 	.short	0x0000


	//----- nvinfo : EIATTR_MAXREG_COUNT
	.align		4
        /*007c*/ 	.byte	0x03, 0x1b
        /*007e*/ 	.short	0x00ff


	//----- nvinfo : EIATTR_MERCURY_ISA_VERSION
	.align		4
        /*0080*/ 	.byte	0x03, 0x5f
        /*0082*/ 	.short	0x0101


	//----- nvinfo : EIATTR_VRC_CTA_INIT_COUNT
	.align		4
        /*0084*/ 	.byte	0x02, 0x4a
	.zero		1
	.zero		1


	//----- nvinfo : EIATTR_EXIT_INSTR_OFFSETS
	.align		4
        /*0088*/ 	.byte	0x04, 0x1c
        /*008a*/ 	.short	(.L_139 - .L_138)


	//   ....[0]....
.L_138:
        /*008c*/ 	.word	0x000000a0


	//   ....[1]....
        /*0090*/ 	.word	0x00000890


	//   ....[2]....
        /*0094*/ 	.word	0x000010c0


	//----- nvinfo : EIATTR_CBANK_PARAM_SIZE
	.align		4
.L_139:
        /*0098*/ 	.byte	0x03, 0x19
        /*009a*/ 	.short	0x002c


	//----- nvinfo : EIATTR_PARAM_CBANK
	.align		4
        /*009c*/ 	.byte	0x04, 0x0a
        /*009e*/ 	.short	(.L_141 - .L_140)
	.align		4
.L_140:
        /*00a0*/ 	.word	index@(.nv.constant0._Z23update_gradients_kernelPfS_S_S_iii)
        /*00a4*/ 	.short	0x0380
        /*00a6*/ 	.short	0x002c


	//----- nvinfo : EIATTR_SW_WAR
	.align		4
.L_141:
        /*00a8*/ 	.byte	0x04, 0x36
        /*00aa*/ 	.short	(.L_143 - .L_142)
.L_142:
        /*00ac*/ 	.word	0x00000008
.L_143:


//--------------------- .nv.info._Z31compute_output_gradients_kernelPfS_Pii --------------------------
	.section	.nv.info._Z31compute_output_gradients_kernelPfS_Pii,"",@"SHT_CUDA_INFO"
	.sectionflags	@""
	.align	4


	//----- nvinfo : EIATTR_CUDA_API_VERSION
	.align		4
        /*0000*/ 	.byte	0x04, 0x37
        /*0002*/ 	.short	(.L_145 - .L_144)
.L_144:
        /*0004*/ 	.word	0x00000082


	//----- nvinfo : EIATTR_KPARAM_INFO
	.align		4
.L_145:
        /*0008*/ 	.byte	0x04, 0x17
        /*000a*/ 	.short	(.L_147 - .L_146)
.L_146:
        /*000c*/ 	.word	0x00000000
        /*0010*/ 	.short	0x0003
        /*0012*/ 	.short	0x0018
        /*0014*/ 	.byte	0x00, 0xf0, 0x11, 0x00


	//----- nvinfo : EIATTR_KPARAM_INFO
	.align		4
.L_147:
        /*0018*/ 	.byte	0x04, 0x17
        /*001a*/ 	.short	(.L_149 - .L_148)
.L_148:
        /*001c*/ 	.word	0x00000000
        /*0020*/ 	.short	0x0002
        /*0022*/ 	.short	0x0010
        /*0024*/ 	.byte	0x00, 0xf5, 0x21, 0x00


	//----- nvinfo : EIATTR_KPARAM_INFO
	.align		4
.L_149:
        /*0028*/ 	.byte	0x04, 0x17
        /*002a*/ 	.short	(.L_151 - .L_150)
.L_150:
        /*002c*/ 	.word	0x00000000
        /*0030*/ 	.short	0x0001
        /*0032*/ 	.short	0x0008
        /*0034*/ 	.byte	0x00, 0xf5, 0x21, 0x00


	//----- nvinfo : EIATTR_KPARAM_INFO
	.align		4
.L_151:
        /*0038*/ 	.byte	0x04, 0x17
        /*003a*/ 	.short	(.L_153 - .L_152)
.L_152:
        /*003c*/ 	.word	0x00000000
        /*0040*/ 	.short	0x0000
        /*0042*/ 	.short	0x0000
        /*0044*/ 	.byte	0x00, 0xf5, 0x21, 0x00


	//----- nvinfo : EIATTR_SPARSE_MMA_MASK
	.align		4
.L_153:
        /*0048*/ 	.byte	0x03, 0x50
        /*004a*/ 	.short	0x0000


	//----- nvinfo : EIATTR_MAXREG_COUNT
	.align		4
        /*004c*/ 	.byte	0x03, 0x1b
        /*004e*/ 	.short	0x00ff


	//----- nvinfo : EIATTR_MERCURY_ISA_VERSION
	.align		4
        /*0050*/ 	.byte	0x03, 0x5f
        /*0052*/ 	.short	0x0101


	//----- nvinfo : EIATTR_VRC_CTA_INIT_COUNT
	.align		4
        /*0054*/ 	.byte	0x02, 0x4a
	.zero		1
	.zero		1


	//----- nvinfo : EIATTR_EXIT_INSTR_OFFSETS
	.align		4
        /*0058*/ 	.byte	0x04, 0x1c
        /*005a*/ 	.short	(.L_155 - .L_154)


	//   ....[0]....
.L_154:
        /*005c*/ 	.word	0x00000070


	//   ....[1]....
        /*0060*/ 	.word	0x00000290


	//----- nvinfo : EIATTR_CBANK_PARAM_SIZE
	.align		4
.L_155:
        /*0064*/ 	.byte	0x03, 0x19
        /*0066*/ 	.short	0x001c


	//----- nvinfo : EIATTR_PARAM_CBANK
	.align		4
        /*0068*/ 	.byte	0x04, 0x0a
        /*006a*/ 	.short	(.L_157 - .L_156)
	.align		4
.L_156:
        /*006c*/ 	.word	index@(.nv.constant0._Z31compute_output_gradients_kernelPfS_Pii)
        /*0070*/ 	.short	0x0380
        /*0072*/ 	.short	0x001c


	//----- nvinfo : EIATTR_SW_WAR
	.align		4
.L_157:
        /*0074*/ 	.byte	0x04, 0x36
        /*0076*/ 	.short	(.L_159 - .L_158)
.L_158:
        /*0078*/ 	.word	0x00000008
.L_159:


//--------------------- .nv.info._Z16zero_grad_kernelPfi --------------------------
	.section	.nv.info._Z16zero_grad_kernelPfi,"",@"SHT_CUDA_INFO"
	.sectionflags	@""
	.align	4


	//----- nvinfo : EIATTR_CUDA_API_VERSION
	.align		4
        /*0000*/ 	.byte	0x04, 0x37
        /*0002*/ 	.short	(.L_161 - .L_160)
.L_160:
        /*0004*/ 	.word	0x00000082


	//----- nvinfo : EIATTR_KPARAM_INFO
	.align		4
.L_161:
        /*0008*/ 	.byte	0x04, 0x17
        /*000a*/ 	.short	(.L_163 - .L_162)
.L_162:
        /*000c*/ 	.word	0x00000000
        /*0010*/ 	.short	0x0001
        /*0012*/ 	.short	0x0008
        /*0014*/ 	.byte	0x00, 0xf0, 0x11, 0x00


	//----- nvinfo : EIATTR_KPARAM_INFO
	.align		4
.L_163:
        /*0018*/ 	.byte	0x04, 0x17
        /*001a*/ 	.short	(.L_165 - .L_164)
.L_164:
        /*001c*/ 	.word	0x00000000
        /*0020*/ 	.short	0x0000
        /*0022*/ 	.short	0x0000
        /*0024*/ 	.byte	0x00, 0xf5, 0x21, 0x00


	//----- nvinfo : EIATTR_SPARSE_MMA_MASK
	.align		4
.L_165:
        /*0028*/ 	.byte	0x03, 0x50
        /*002a*/ 	.short	0x0000


	//----- nvinfo : EIATTR_MAXREG_COUNT
	.align		4
        /*002c*/ 	.byte	0x03, 0x1b
        /*002e*/ 	.short	0x00ff


	//----- nvinfo : EIATTR_MERCURY_ISA_VERSION
	.align		4
        /*0030*/ 	.byte	0x03, 0x5f
        /*0032*/ 	.short	0x0101


	//----- nvinfo : EIATTR_VRC_CTA_INIT_COUNT
	.align		4
        /*0034*/ 	.byte	0x02, 0x4a
	.zero		1
	.zero		1


	//----- nvinfo : EIATTR_EXIT_INSTR_OFFSETS
	.align		4
        /*0038*/ 	.byte	0x04, 0x1c
        /*003a*/ 	.short	(.L_167 - .L_166)


	//   ....[0]....
.L_166:
        /*003c*/ 	.word	0x00000070


	//   ....[1]....
        /*0040*/ 	.word	0x000000c0


	//----- nvinfo : EIATTR_CBANK_PARAM_SIZE
	.align		4
.L_167:
        /*0044*/ 	.byte	0x03, 0x19
        /*0046*/ 	.short	0x000c


	//----- nvinfo : EIATTR_PARAM_CBANK
	.align		4
        /*0048*/ 	.byte	0x04, 0x0a
        /*004a*/ 	.short	(.L_169 - .L_168)
	.align		4
.L_168:
        /*004c*/ 	.word	index@(.nv.constant0._Z16zero_grad_kernelPfi)
        /*0050*/ 	.short	0x0380
        /*0052*/ 	.short	0x000c


	//----- nvinfo : EIATTR_SW_WAR
	.align		4
.L_169:
        /*0054*/ 	.byte	0x04, 0x36
        /*0056*/ 	.short	(.L_171 - .L_170)
.L_170:
        /*0058*/ 	.word	0x00000008
.L_171:


//--------------------- .nv.info._Z21clip_gradients_kernelPfif --------------------------
	.section	.nv.info._Z21clip_gradients_kernelPfif,"",@"SHT_CUDA_INFO"
	.sectionflags	@""
	.align	4


	//----- nvinfo : EIATTR_CUDA_API_VERSION
	.align		4
        /*0000*/ 	.byte	0x04, 0x37
        /*0002*/ 	.short	(.L_173 - .L_172)
.L_172:
        /*0004*/ 	.word	0x00000082


	//----- nvinfo : EIATTR_KPARAM_INFO
	.align		4
.L_173:
        /*0008*/ 	.byte	0x04, 0x17
        /*000a*/ 	.short	(.L_175 - .L_174)
.L_174:
        /*000c*/ 	.word	0x00000000
        /*0010*/ 	.short	0x0002
        /*0012*/ 	.short	0x000c
        /*0014*/ 	.byte	0x00, 0xf0, 0x11, 0x00


	//----- nvinfo : EIATTR_KPARAM_INFO
	.align		4
.L_175:
        /*0018*/ 	.byte	0x04, 0x17
        /*001a*/ 	.short	(.L_177 - .L_176)
.L_176:
        /*001c*/ 	.word	0x00000000
        /*0020*/ 	.short	0x0001
        /*0022*/ 	.short	0x0008
        /*0024*/ 	.byte	0x00, 0xf0, 0x11, 0x00


	//----- nvinfo : EIATTR_KPARAM_INFO
	.align		4
.L_177:
        /*0028*/ 	.byte	0x04, 0x17
        /*002a*/ 	.short	(.L_179 - .L_178)
.L_178:
        /*002c*/ 	.word	0x00000000
        /*0030*/ 	.short	0x0000
        /*0032*/ 	.short	0x0000
        /*0034*/ 	.byte	0x00, 0xf5, 0x21, 0x00


	//----- nvinfo : EIATTR_SPARSE_MMA_MASK
	.align		4
.L_179:
        /*0038*/ 	.byte	0x03, 0x50
        /*003a*/ 	.short	0x0000


	//----- nvinfo : EIATTR_MAXREG_COUNT
	.align		4
        /*003c*/ 	.byte	0x03, 0x1b
        /*003e*/ 	.short	0x00ff


	//----- nvinfo : EIATTR_MERCURY_ISA_VERSION
	.align		4
        /*0040*/ 	.byte	0x03, 0x5f
        /*0042*/ 	.short	0x0101


	//----- nvinfo : EIATTR_VRC_CTA_INIT_COUNT
	.align		4
        /*0044*/ 	.byte	0x02, 0x4a
	.zero		1
	.zero		1


	//----- nvinfo : EIATTR_EXIT_INSTR_OFFSETS
	.align		4
        /*0048*/ 	.byte	0x04, 0x1c
        /*004a*/ 	.short	(.L_181 - .L_180)


	//   ....[0]....
.L_180:
        /*004c*/ 	.word	0x00000070


	//   ....[1]....
        /*0050*/ 	.word	0x000000f0


	//   ....[2]....
        /*0054*/ 	.word	0x00000110


	//   ....[3]....
        /*0058*/ 	.word	0x00000140


	//----- nvinfo : EIATTR_CBANK_PARAM_SIZE
	.align		4
.L_181:
        /*005c*/ 	.byte	0x03, 0x19
        /*005e*/ 	.short	0x0010


	//----- nvinfo : EIATTR_PARAM_CBANK
	.align		4
        /*0060*/ 	.byte	0x04, 0x0a
        /*0062*/ 	.short	(.L_183 - .L_182)
	.align		4
.L_182:
        /*0064*/ 	.word	index@(.nv.constant0._Z21clip_gradients_kernelPfif)
        /*0068*/ 	.short	0x0380
        /*006a*/ 	.short	0x0010


	//----- nvinfo : EIATTR_SW_WAR
	.align		4
.L_183:
        /*006c*/ 	.byte	0x04, 0x36
        /*006e*/ 	.short	(.L_185 - .L_184)
.L_184:
        /*0070*/ 	.word	0x00000008
.L_185:


//--------------------- .nv.info._Z14softmax_kernelPfii --------------------------
	.section	.nv.info._Z14softmax_kernelPfii,"",@"SHT_CUDA_INFO"
	.sectionflags	@""
	.align	4


	//----- nvinfo : EIATTR_CUDA_API_VERSION
	.align		4
        /*0000*/ 	.byte	0x04, 0x37
        /*0002*/ 	.short	(.L_187 - .L_186)
.L_186:
        /*0004*/ 	.word	0x00000082


	//----- nvinfo : EIATTR_KPARAM_INFO
	.align		4
.L_187:
        /*0008*/ 	.byte	0x04, 0x17
        /*000a*/ 	.short	(.L_189 - .L_188)
.L_188:
        /*000c*/ 	.word	0x00000000
        /*0010*/ 	.short	0x0002
        /*0012*/ 	.short	0x000c
        /*0014*/ 	.byte	0x00, 0xf0, 0x11, 0x00


	//----- nvinfo : EIATTR_KPARAM_INFO
	.align		4
.L_189:
        /*0018*/ 	.byte	0x04, 0x17
        /*001a*/ 	.short	(.L_191 - .L_190)
.L_190:
        /*001c*/ 	.word	0x00000000
        /*0020*/ 	.short	0x0001
        /*0022*/ 	.short	0x0008
        /*0024*/ 	.byte	0x00, 0xf0, 0x11, 0x00


	//----- nvinfo : EIATTR_KPARAM_INFO
	.align		4
.L_191:
        /*0028*/ 	.byte	0x04, 0x17
        /*002a*/ 	.short	(.L_193 - .L_192)
.L_192:
        /*002c*/ 	.word	0x00000000
        /*0030*/ 	.short	0x0000
        /*0032*/ 	.short	0x0000
        /*0034*/ 	.byte	0x00, 0xf5, 0x21, 0x00


	//----- nvinfo : EIATTR_SPARSE_MMA_MASK
	.align		4
.L_193:
        /*0038*/ 	.byte	0x03, 0x50
        /*003a*/ 	.short	0x0000


	//----- nvinfo : EIATTR_MAXREG_COUNT
	.align		4
        /*003c*/ 	.byte	0x03, 0x1b
        /*003e*/ 	.short	0x00ff


	//----- nvinfo : EIATTR_MERCURY_ISA_VERSION
	.align		4
        /*0040*/ 	.byte	0x03, 0x5f
        /*0042*/ 	.short	0x0101


	//----- nvinfo : EIATTR_VRC_CTA_INIT_COUNT
	.align		4
        /*0044*/ 	.byte	0x02, 0x4a
	.zero		1
	.zero		1


	//----- nvinfo : EIATTR_EXIT_INSTR_OFFSETS
	.align		4
        /*0048*/ 	.byte	0x04, 0x1c
        /*004a*/ 	.short	(.L_195 - .L_194)


	//   ....[0]....
.L_194:
        /*004c*/ 	.word	0x00000040


	//   ....[1]....
        /*0050*/ 	.word	0x000016e0


	//   ....[2]....
        /*0054*/ 	.word	0x00002610


	//   ....[3]....
        /*0058*/ 	.word	0x00002e00


	//   ....[4]....
        /*005c*/ 	.word	0x00003270


	//   ....[5]....
        /*0060*/ 	.word	0x000033f0


	//----- nvinfo : EIATTR_CRS_STACK_SIZE
	.align		4
.L_195:
        /*0064*/ 	.byte	0x04, 0x1e
        /*0066*/ 	.short	(.L_197 - .L_196)
.L_196:
        /*0068*/ 	.word	0x00000000


	//----- nvinfo : EIATTR_CBANK_PARAM_SIZE
	.align		4
.L_197:
        /*006c*/ 	.byte	0x03, 0x19
        /*006e*/ 	.short	0x0010


	//----- nvinfo : EIATTR_PARAM_CBANK
	.align		4
        /*0070*/ 	.byte	0x04, 0x0a
        /*0072*/ 	.short	(.L_199 - .L_198)
	.align		4
.L_198:
        /*0074*/ 	.word	index@(.nv.constant0._Z14softmax_kernelPfii)
        /*0078*/ 	.short	0x0380
        /*007a*/ 	.short	0x0010


	//----- nvinfo : EIATTR_SW_WAR
	.align		4
.L_199:
        /*007c*/ 	.byte	0x04, 0x36
        /*007e*/ 	.short	(.L_201 - .L_200)
.L_200:
        /*0080*/ 	.word	0x00000008
.L_201:


//--------------------- .nv.info._Z15bias_add_kernelPfS_ii --------------------------
	.section	.nv.info._Z15bias_add_kernelPfS_ii,"",@"SHT_CUDA_INFO"
	.sectionflags	@""
	.align	4


	//----- nvinfo : EIATTR_CUDA_API_VERSION
	.align		4
        /*0000*/ 	.byte	0x04, 0x37
        /*0002*/ 	.short	(.L_203 - .L_202)
.L_202:
        /*0004*/ 	.word	0x00000082


	//----- nvinfo : EIATTR_KPARAM_INFO
	.align		4
.L_203:
        /*0008*/ 	.byte	0x04, 0x17
        /*000a*/ 	.short	(.L_205 - .L_204)
.L_204:
        /*000c*/ 	.word	0x00000000
        /*0010*/ 	.short	0x0003
        /*0012*/ 	.short	0x0014
        /*0014*/ 	.byte	0x00, 0xf0, 0x11, 0x00


	//----- nvinfo : EIATTR_KPARAM_INFO
	.align		4
.L_205:
        /*0018*/ 	.byte	0x04, 0x17
        /*001a*/ 	.short	(.L_207 - .L_206)
.L_206:
        /*001c*/ 	.word	0x00000000
        /*0020*/ 	.short	0x0002
        /*0022*/ 	.short	0x0010
        /*0024*/ 	.byte	0x00, 0xf0, 0x11, 0x00


	//----- nvinfo : EIATTR_KPARAM_INFO
	.align		4
.L_207:
        /*0028*/ 	.byte	0x04, 0x17
        /*002a*/ 	.short	(.L_209 - .L_208)
.L_208:
        /*002c*/ 	.word	0x00000000
        /*0030*/ 	.short	0x0001
        /*0032*/ 	.short	0x0008
        /*0034*/ 	.byte	0x00, 0xf5, 0x21, 0x00


	//----- nvinfo : EIATTR_KPARAM_INFO
	.align		4
.L_209:
        /*0038*/ 	.byte	0x04, 0x17
        /*003a*/ 	.short	(.L_211 - .L_210)
.L_210:
        /*003c*/ 	.word	0x00000000
        /*0040*/ 	.short	0x0000
        /*0042*/ 	.short	0x0000
        /*0044*/ 	.byte	0x00, 0xf5, 0x21, 0x00


	//----- nvinfo : EIATTR_SPARSE_MMA_MASK
	.align		4
.L_211:
        /*0048*/ 	.byte	0x03, 0x50
        /*004a*/ 	.short	0x0000


	//----- nvinfo : EIATTR_MAXREG_COUNT
	.align		4
        /*004c*/ 	.byte	0x03, 0x1b
        /*004e*/ 	.short	0x00ff


	//----- nvinfo : EIATTR_MERCURY_ISA_VERSION
	.align		4
        /*0050*/ 	.byte	0x03, 0x5f
        /*0052*/ 	.short	0x0101


	//----- nvinfo : EIATTR_VRC_CTA_INIT_COUNT
	.align		4
        /*0054*/ 	.byte	0x02, 0x4a
	.zero		1
	.zero		1


	//----- nvinfo : EIATTR_EXIT_INSTR_OFFSETS
	.align		4
        /*0058*/ 	.byte	0x04, 0x1c
        /*005a*/ 	.short	(.L_213 - .L_212)


	//   ....[0]....
.L_212:
        /*005c*/ 	.word	0x00000210


	//   ....[1]....
        /*0060*/ 	.word	0x00000310


	//----- nvinfo : EIATTR_CBANK_PARAM_SIZE
	.align		4
.L_213:
        /*0064*/ 	.byte	0x03, 0x19
        /*0066*/ 	.short	0x0018


	//----- nvinfo : EIATTR_PARAM_CBANK
	.align		4
        /*0068*/ 	.byte	0x04, 0x0a
        /*006a*/ 	.short	(.L_215 - .L_214)
	.align		4
.L_214:
        /*006c*/ 	.word	index@(.nv.constant0._Z15bias_add_kernelPfS_ii)
        /*0070*/ 	.short	0x0380
        /*0072*/ 	.short	0x0018


	//----- nvinfo : EIATTR_SW_WAR
	.align		4
.L_215:
        /*0074*/ 	.byte	0x04, 0x36
        /*0076*/ 	.short	(.L_217 - .L_216)
.L_216:
        /*0078*/ 	.word	0x00000008
.L_217:


//--------------------- .nv.info._Z11relu_kernelPfi --------------------------
	.section	.nv.info._Z11relu_kernelPfi,"",@"SHT_CUDA_INFO"
	.sectionflags	@""
	.align	4


	//----- nvinfo : EIATTR_CUDA_API_VERSION
	.align		4
        /*0000*/ 	.byte	0x04, 0x37
        /*0002*/ 	.short	(.L_219 - .L_218)
.L_218:
        /*0004*/ 	.word	0x00000082


	//----- nvinfo : EIATTR_KPARAM_INFO
	.align		4
.L_219:
        /*0008*/ 	.byte	0x04, 0x17
        /*000a*/ 	.short	(.L_221 - .L_220)
.L_220:
        /*000c*/ 	.word	0x00000000
        /*0010*/ 	.short	0x0001
        /*0012*/ 	.short	0x0008
        /*0014*/ 	.byte	0x00, 0xf0, 0x11, 0x00


	//----- nvinfo : EIATTR_KPARAM_INFO
	.align		4
.L_221:
        /*0018*/ 	.byte	0x04, 0x17
        /*001a*/ 	.short	(.L_223 - .L_222)
.L_222:
        /*001c*/ 	.word	0x00000000
        /*0020*/ 	.short	0x0000
        /*0022*/ 	.short	0x0000
        /*0024*/ 	.byte	0x00, 0xf5, 0x21, 0x00


	//----- nvinfo : EIATTR_SPARSE_MMA_MASK
	.align		4
.L_223:
        /*0028*/ 	.byte	0x03, 0x50
        /*002a*/ 	.short	0x0000


	//----- nvinfo : EIATTR_MAXREG_COUNT
	.align		4
        /*002c*/ 	.byte	0x03, 0x1b
        /*002e*/ 	.short	0x00ff


	//----- nvinfo : EIATTR_MERCURY_ISA_VERSION
	.align		4
        /*0030*/ 	.byte	0x03, 0x5f
        /*0032*/ 	.short	0x0101


	//----- nvinfo : EIATTR_VRC_CTA_INIT_COUNT
	.align		4
        /*0034*/ 	.byte	0x02, 0x4a
	.zero		1
	.zero		1


	//----- nvinfo : EIATTR_EXIT_INSTR_OFFSETS
	.align		4
        /*0038*/ 	.byte	0x04, 0x1c
        /*003a*/ 	.short	(.L_225 - .L_224)


	//   ....[0]....
.L_224:
        /*003c*/ 	.word	0x00000070


	//   ....[1]....
        /*0040*/ 	.word	0x000000e0


	//----- nvinfo : EIATTR_CBANK_PARAM_SIZE
	.align		4
.L_225:
        /*0044*/ 	.byte	0x03, 0x19
        /*0046*/ 	.short	0x000c


	//----- nvinfo : EIATTR_PARAM_CBANK
	.align		4
        /*0048*/ 	.byte	0x04, 0x0a
        /*004a*/ 	.short	(.L_227 - .L_226)
	.align		4
.L_226:
        /*004c*/ 	.word	index@(.nv.constant0._Z11relu_kernelPfi)
        /*0050*/ 	.short	0x0380
        /*0052*/ 	.short	0x000c


	//----- nvinfo : EIATTR_SW_WAR
	.align		4
.L_227:
        /*0054*/ 	.byte	0x04, 0x36
        /*0056*/ 	.short	(.L_229 - .L_228)
.L_228:
        /*0058*/ 	.word	0x00000008
.L_229:


//--------------------- .nv.info._Z18matmul_at_b_kernelPfS_S_iii --------------------------
	.section	.nv.info._Z18matmul_at_b_kernelPfS_S_iii,"",@"SHT_CUDA_INFO"
	.sectionflags	@""
	.align	4


	//----- nvinfo : EIATTR_CUDA_API_VERSION
	.align		4
        /*0000*/ 	.byte	0x04, 0x37
        /*0002*/ 	.short	(.L_231 - .L_230)
.L_230:
        /*0004*/ 	.word	0x00000082


	//----- nvinfo : EIATTR_KPARAM_INFO
	.align		4
.L_231:
        /*0008*/ 	.byte	0x04, 0x17
        /*000a*/ 	.short	(.L_233 - .L_232)
.L_232:
        /*000c*/ 	.word	0x00000000
        /*0010*/ 	.short	0x0005
        /*0012*/ 	.short	0x0020
        /*0014*/ 	.byte	0x00, 0xf0, 0x11, 0x00


	//----- nvinfo : EIATTR_KPARAM_INFO
	.align		4
.L_233:
        /*0018*/ 	.byte	0x04, 0x17
        /*001a*/ 	.short	(.L_235 - .L_234)
.L_234:
        /*001c*/ 	.word	0x00000000
        /*0020*/ 	.short	0x0004
        /*0022*/ 	.short	0x001c
        /*0024*/ 	.byte	0x00, 0xf0, 0x11, 0x00


	//----- nvinfo : EIATTR_KPARAM_INFO
	.align		4
.L_235:
        /*0028*/ 	.byte	0x04, 0x17
        /*002a*/ 	.short	(.L_237 - .L_236)
.L_236:
        /*002c*/ 	.word	0x00000000
        /*0030*/ 	.short	0x0003
        /*0032*/ 	.short	0x0018
        /*0034*/ 	.byte	0x00, 0xf0, 0x11, 0x00


	//----- nvinfo : EIATTR_KPARAM_INFO
	.align		4
.L_237:
        /*0038*/ 	.byte	0x04, 0x17
        /*003a*/ 	.short	(.L_239 - .L_238)
.L_238:
        /*003c*/ 	.word	0x00000000
        /*0040*/ 	.short	0x0002
        /*0042*/ 	.short	0x0010
        /*0044*/ 	.byte	0x00, 0xf5, 0x21, 0x00


	//----- nvinfo : EIATTR_KPARAM_INFO
	.align		4
.L_239:
        /*0048*/ 	.byte	0x04, 0x17
        /*004a*/ 	.short	(.L_241 - .L_240)
.L_240:
        /*004c*/ 	.word	0x00000000
        /*0050*/ 	.short	0x0001
        /*0052*/ 	.short	0x0008
        /*0054*/ 	.byte	0x00, 0xf5, 0x21, 0x00


	//----- nvinfo : EIATTR_KPARAM_INFO
	.align		4
.L_241:
        /*0058*/ 	.byte	0x04, 0x17
        /*005a*/ 	.short	(.L_243 - .L_242)
.L_242:
        /*005c*/ 	.word	0x00000000
        /*0060*/ 	.short	0x0000
        /*0062*/ 	.short	0x0000
        /*0064*/ 	.byte	0x00, 0xf5, 0x21, 0x00


	//----- nvinfo : EIATTR_SPARSE_MMA_MASK
	.align		4
.L_243:
        /*0068*/ 	.byte	0x03, 0x50
        /*006a*/ 	.short	0x0000


	//----- nvinfo : EIATTR_MAXREG_COUNT
	.align		4
        /*006c*/ 	.byte	0x03, 0x1b
        /*006e*/ 	.short	0x00ff


	//----- nvinfo : EIATTR_MERCURY_ISA_VERSION
	.align		4
        /*0070*/ 	.byte	0x03, 0x5f
        /*0072*/ 	.short	0x0101


	//----- nvinfo : EIATTR_VRC_CTA_INIT_COUNT
	.align		4
        /*0074*/ 	.byte	0x02, 0x4a
	.zero		1
	.zero		1


	//----- nvinfo : EIATTR_EXIT_INSTR_OFFSETS
	.align		4
        /*0078*/ 	.byte	0x04, 0x1c
        /*007a*/ 	.short	(.L_245 - .L_244)


	//   ....[0]....
.L_244:
        /*007c*/ 	.word	0x000000d0


	//   ....[1]....
        /*0080*/ 	.word	0x000008b0


	//----- nvinfo : EIATTR_CBANK_PARAM_SIZE
	.align		4
.L_245:
        /*0084*/ 	.byte	0x03, 0x19
        /*0086*/ 	.short	0x0024


	//----- nvinfo : EIATTR_PARAM_CBANK
	.align		4
        /*0088*/ 	.byte	0x04, 0x0a
        /*008a*/ 	.short	(.L_247 - .L_246)
	.align		4
.L_246:
        /*008c*/ 	.word	index@(.nv.constant0._Z18matmul_at_b_kernelPfS_S_iii)
        /*0090*/ 	.short	0x0380
        /*0092*/ 	.short	0x0024


	//----- nvinfo : EIATTR_SW_WAR
	.align		4
.L_247:
        /*0094*/ 	.byte	0x04, 0x36
        /*0096*/ 	.short	(.L_249 - .L_248)
.L_248:
        /*0098*/ 	.word	0x00000008
.L_249:


//--------------------- .nv.info._Z18matmul_a_bt_kernelPfS_S_iii --------------------------
	.section	.nv.info._Z18matmul_a_bt_kernelPfS_S_iii,"",@"SHT_CUDA_INFO"
	.sectionflags	@""
	.align	4


	//----- nvinfo : EIATTR_CUDA_API_VERSION
	.align		4
        /*0000*/ 	.byte	0x04, 0x37
        /*0002*/ 	.short	(.L_251 - .L_250)
.L_250:
        /*0004*/ 	.word	0x00000082


	//----- nvinfo : EIATTR_KPARAM_INFO
	.align		4
.L_251:
        /*0008*/ 	.byte	0x04, 0x17
        /*000a*/ 	.short	(.L_253 - .L_252)
.L_252:
        /*000c*/ 	.word	0x00000000
        /*0010*/ 	.short	0x0005
        /*0012*/ 	.short	0x0020
        /*0014*/ 	.byte	0x00, 0xf0, 0x11, 0x00


	//----- nvinfo : EIATTR_KPARAM_INFO
	.align		4
.L_253:
        /*0018*/ 	.byte	0x04, 0x17
        /*001a*/ 	.short	(.L_255 - .L_254)
.L_254:
        /*001c*/ 	.word	0x00000000
        /*0020*/ 	.short	0x0004
        /*0022*/ 	.short	0x001c
        /*0024*/ 	.byte	0x00, 0xf0, 0x11, 0x00


	//----- nvinfo : EIATTR_KPARAM_INFO
	.align		4
.L_255:
        /*0028*/ 	.byte	0x04, 0x17
        /*002a*/ 	.short	(.L_257 - .L_256)
.L_256:
        /*002c*/ 	.word	0x00000000
        /*0030*/ 	.short	0x0003
        /*0032*/ 	.short	0x0018
        /*0034*/ 	.byte	0x00, 0xf0, 0x11, 0x00


	//----- nvinfo : EIATTR_KPARAM_INFO
	.align		4
.L_257:
        /*0038*/ 	.byte	0x04, 0x17
        /*003a*/ 	.short	(.L_259 - .L_258)
.L_258:
        /*003c*/ 	.word	0x00000000
        /*0040*/ 	.short	0x0002
        /*0042*/ 	.short	0x0010
        /*0044*/ 	.byte	0x00, 0xf5, 0x21, 0x00


	//----- nvinfo : EIATTR_KPARAM_INFO
	.align		4
.L_259:
        /*0048*/ 	.byte	0x04, 0x17
        /*004a*/ 	.short	(.L_261 - .L_260)
.L_260:
        /*004c*/ 	.word	0x00000000
        /*0050*/ 	.short	0x0001
        /*0052*/ 	.short	0x0008
        /*0054*/ 	.byte	0x00, 0xf5, 0x21, 0x00


	//----- nvinfo : EIATTR_KPARAM_INFO
	.align		4
.L_261:
        /*0058*/ 	.byte	0x04, 0x17
        /*005a*/ 	.short	(.L_263 - .L_262)
.L_262:
        /*005c*/ 	.word	0x00000000
        /*0060*/ 	.short	0x0000
        /*0062*/ 	.short	0x0000
        /*0064*/ 	.byte	0x00, 0xf5, 0x21, 0x00


	//----- nvinfo : EIATTR_SPARSE_MMA_MASK
	.align		4
.L_263:
        /*0068*/ 	.byte	0x03, 0x50
        /*006a*/ 	.short	0x0000


	//----- nvinfo : EIATTR_MAXREG_COUNT
	.align		4
        /*006c*/ 	.byte	0x03, 0x1b
        /*006e*/ 	.short	0x00ff


	//----- nvinfo : EIATTR_MERCURY_ISA_VERSION
	.align		4
        /*0070*/ 	.byte	0x03, 0x5f
        /*0072*/ 	.short	0x0101


	//----- nvinfo : EIATTR_VRC_CTA_INIT_COUNT
	.align		4
        /*0074*/ 	.byte	0x02, 0x4a
	.zero		1
	.zero		1


	//----- nvinfo : EIATTR_EXIT_INSTR_OFFSETS
	.align		4
        /*0078*/ 	.byte	0x04, 0x1c
        /*007a*/ 	.short	(.L_265 - .L_264)


	//   ....[0]....
.L_264:
        /*007c*/ 	.word	0x000000d0


	//   ....[1]....
        /*0080*/ 	.word	0x00000be0


	//----- nvinfo : EIATTR_CBANK_PARAM_SIZE
	.align		4
.L_265:
        /*0084*/ 	.byte	0x03, 0x19
        /*0086*/ 	.short	0x0024


	//----- nvinfo : EIATTR_PARAM_CBANK
	.align		4
        /*0088*/ 	.byte	0x04, 0x0a
        /*008a*/ 	.short	(.L_267 - .L_266)
	.align		4
.L_266:
        /*008c*/ 	.word	index@(.nv.constant0._Z18matmul_a_bt_kernelPfS_S_iii)
        /*0090*/ 	.short	0x0380
        /*0092*/ 	.short	0x0024


	//----- nvinfo : EIATTR_SW_WAR
	.align		4
.L_267:
        /*0094*/ 	.byte	0x04, 0x36
        /*0096*/ 	.short	(.L_269 - .L_268)
.L_268:
        /*0098*/ 	.word	0x00000008
.L_269:


//--------------------- .nv.info._Z17matmul_a_b_kernelPfS_S_iii --------------------------
	.section	.nv.info._Z17matmul_a_b_kernelPfS_S_iii,"",@"SHT_CUDA_INFO"
	.sectionflags	@""
	.align	4


	//----- nvinfo : EIATTR_CUDA_API_VERSION
	.align		4
        /*0000*/ 	.byte	0x04, 0x37
        /*0002*/ 	.short	(.L_271 - .L_270)
.L_270:
        /*0004*/ 	.word	0x00000082


	//----- nvinfo : EIATTR_KPARAM_INFO
	.align		4
.L_271:
        /*0008*/ 	.byte	0x04, 0x17
        /*000a*/ 	.short	(.L_273 - .L_272)
.L_272:
        /*000c*/ 	.word	0x00000000
        /*0010*/ 	.short	0x0005
        /*0012*/ 	.short	0x0020
        /*0014*/ 	.byte	0x00, 0xf0, 0x11, 0x00


	//----- nvinfo : EIATTR_KPARAM_INFO
	.align		4
.L_273:
        /*0018*/ 	.byte	0x04, 0x17
        /*001a*/ 	.short	(.L_275 - .L_274)
.L_274:
        /*001c*/ 	.word	0x00000000
        /*0020*/ 	.short	0x0004
        /*0022*/ 	.short	0x001c
        /*0024*/ 	.byte	0x00, 0xf0, 0x11, 0x00


	//----- nvinfo : EIATTR_KPARAM_INFO
	.align		4
.L_275:
        /*0028*/ 	.byte	0x04, 0x17
        /*002a*/ 	.short	(.L_277 - .L_276)
.L_276:
        /*002c*/ 	.word	0x00000000
        /*0030*/ 	.short	0x0003
        /*0032*/ 	.short	0x0018
        /*0034*/ 	.byte	0x00, 0xf0, 0x11, 0x00


	//----- nvinfo : EIATTR_KPARAM_INFO
	.align		4
.L_277:
        /*0038*/ 	.byte	0x04, 0x17
        /*003a*/ 	.short	(.L_279 - .L_278)
.L_278:
        /*003c*/ 	.word	0x00000000
        /*0040*/ 	.short	0x0002
        /*0042*/ 	.short	0x0010
        /*0044*/ 	.byte	0x00, 0xf5, 0x21, 0x00


	//----- nvinfo : EIATTR_KPARAM_INFO
	.align		4
.L_279:
        /*0048*/ 	.byte	0x04, 0x17
        /*004a*/ 	.short	(.L_281 - .L_280)
.L_280:
        /*004c*/ 	.word	0x00000000
        /*0050*/ 	.short	0x0001
        /*0052*/ 	.short	0x0008
        /*0054*/ 	.byte	0x00, 0xf5, 0x21, 0x00


	//----- nvinfo : EIATTR_KPARAM_INFO
	.align		4
.L_281:
        /*0058*/ 	.byte	0x04, 0x17
        /*005a*/ 	.short	(.L_283 - .L_282)
.L_282:
        /*005c*/ 	.word	0x00000000
        /*0060*/ 	.short	0x0000
        /*0062*/ 	.short	0x0000
        /*0064*/ 	.byte	0x00, 0xf5, 0x21, 0x00


	//----- nvinfo : EIATTR_SPARSE_MMA_MASK
	.align		4
.L_283:
        /*0068*/ 	.byte	0x03, 0x50
        /*006a*/ 	.short	0x0000


	//----- nvinfo : EIATTR_MAXREG_COUNT
	.align		4
        /*006c*/ 	.byte	0x03, 0x1b
        /*006e*/ 	.short	0x00ff


	//----- nvinfo : EIATTR_MERCURY_ISA_VERSION
	.align		4
        /*0070*/ 	.byte	0x03, 0x5f
        /*0072*/ 	.short	0x0101


	//----- nvinfo : EIATTR_VRC_CTA_INIT_COUNT
	.align		4
        /*0074*/ 	.byte	0x02, 0x4a
	.zero		1
	.zero		1


	//----- nvinfo : EIATTR_EXIT_INSTR_OFFSETS
	.align		4
        /*0078*/ 	.byte	0x04, 0x1c
        /*007a*/ 	.short	(.L_285 - .L_284)


	//   ....[0]....
.L_284:
        /*007c*/ 	.word	0x000000d0


	//   ....[1]....
        /*0080*/ 	.word	0x000008f0


	//----- nvinfo : EIATTR_CBANK_PARAM_SIZE
	.align		4
.L_285:
        /*0084*/ 	.byte	0x03, 0x19
        /*0086*/ 	.short	0x0024


	//----- nvinfo : EIATTR_PARAM_CBANK
	.align		4
        /*0088*/ 	.byte	0x04, 0x0a
        /*008a*/ 	.short	(.L_287 - .L_286)
	.align		4
.L_286:
        /*008c*/ 	.word	index@(.nv.constant0._Z17matmul_a_b_kernelPfS_S_iii)
        /*0090*/ 	.short	0x0380
        /*0092*/ 	.short	0x0024


	//----- nvinfo : EIATTR_SW_WAR
	.align		4
.L_287:
        /*0094*/ 	.byte	0x04, 0x36
        /*0096*/ 	.short	(.L_289 - .L_288)
.L_288:
        /*0098*/ 	.word	0x00000008
.L_289:


//--------------------- .nv.callgraph             --------------------------
	.section	.nv.callgraph,"",@"SHT_CUDA_CALLGRAPH"
	.align	4
	.sectionentsize	8
	.align		4
        /*0000*/ 	.word	0x00000000
	.align		4
        /*0004*/ 	.word	0xffffffff
	.align		4
        /*0008*/ 	.word	0x00000000
	.align		4
        /*000c*/ 	.word	0xfffffffe
	.align		4
        /*0010*/ 	.word	0x00000000
	.align		4
        /*0014*/ 	.word	0xfffffffd
	.align		4
        /*0018*/ 	.word	0x00000000
	.align		4
        /*001c*/ 	.word	0xfffffffc


//--------------------- .text._Z21update_weights_kernelPfS_i --------------------------
	.section	.text._Z21update_weights_kernelPfS_i,"ax",@progbits
	.align	128
        .global         _Z21update_weights_kernelPfS_i
        .type           _Z21update_weights_kernelPfS_i,@function
        .size           _Z21update_weights_kernelPfS_i,(.L_x_91 - _Z21update_weights_kernelPfS_i)
        .other          _Z21update_weights_kernelPfS_i,@"STO_CUDA_ENTRY STV_DEFAULT"
_Z21update_weights_kernelPfS_i:
.text._Z21update_weights_kernelPfS_i:
[----:B------:R-:W-:Y:S01]  /*0000*/  LDC R1, c[0x0][0x37c] ;  /* 0x0000df00ff017b82 */ /* 0x000fe20000000800 */
[----:B------:R-:W0:Y:S07]  /*0010*/  S2R R0, SR_TID.X ;  /* 0x0000000000007919 */ /* 0x000e2e0000002100 */
[----:B------:R-:W0:Y:S01]  /*0020*/  S2UR UR4, SR_CTAID.X ;  /* 0x00000000000479c3 */ /* 0x000e220000002500 */
[----:B------:R-:W1:Y:S07]  /*0030*/  LDCU UR5, c[0x0][0x390] ;  /* 0x00007200ff0577ac */ /* 0x000e6e0008000800 */
[----:B------:R-:W0:Y:S02]  /*0040*/  LDC R5, c[0x0][0x360] ;  /* 0x0000d800ff057b82 */ /* 0x000e240000000800 */
[----:B0-----:R-:W-:-:S05]  /*0050*/  IMAD R5, R5, UR4, R0 ;  /* 0x0000000405057c24 */ /* 0x001fca000f8e0200 */
[----:B-1----:R-:W-:-:S13]  /*0060*/  ISETP.GE.AND P0, PT, R5, UR5, PT ;  /* 0x0000000505007c0c */ /* 0x002fda000bf06270 */
[----:B------:R-:W-:Y:S05]  /*0070*/  @P0 EXIT ;  /* 0x000000000000094d */ /* 0x000fea0003800000 */
[----:B------:R-:W0:Y:S01]  /*0080*/  LDC.64 R2, c[0x0][0x388] ;  /* 0x0000e200ff027b82 */ /* 0x000e220000000a00 */
[----:B------:R-:W1:Y:S07]  /*0090*/  LDCU.64 UR4, c[0x0][0x358] ;  /* 0x00006b00ff0477ac */ /* 0x000e6e0008000a00 */
[----:B------:R-:W2:Y:S01]  /*00a0*/  LDC.64 R6, c[0x0][0x380] ;  /* 0x0000e000ff067b82 */ /* 0x000ea20000000a00 */
[----:B0-----:R-:W-:-:S06]  /*00b0*/  IMAD.WIDE R2, R5, 0x4, R2 ;  /* 0x0000000405027825 */ /* 0x001fcc00078e0202 */
[----:B-1----:R-:W3:Y:S01]  /*00c0*/  LDG.E R2, desc[UR4][R2.64] ;  /* 0x0000000402027981 */ /* 0x002ee2000c1e1900 */
[----:B--2---:R-:W-:-:S05]  /*00d0*/  IMAD.WIDE R6, R5, 0x4, R6 ;  /* 0x0000000405067825 */ /* 0x004fca00078e0206 */
[----:B------:R-:W2:Y:S01]  /*00e0*/  LDG.E R8, desc[UR4][R6.64] ;  /* 0x0000000406087981 */ /* 0x000ea2000c1e1900 */
[----:B------:R-:W-:Y:S01]  /*00f0*/  UMOV UR6, 0xd2f1a9fc ;  /* 0xd2f1a9fc00067882 */ /* 0x000fe20000000000 */
[----:B------:R-:W-:Y:S01]  /*0100*/  UMOV UR7, 0x3f50624d ;  /* 0x3f50624d00077882 */ /* 0x000fe20000000000 */
[----:B---3--:R-:W-:Y:S08]  /*0110*/  F2F.F64.F32 R4, R2 ;  /* 0x0000000200047310 */ /* 0x008ff00000201800 */
[----:B--2---:R-:W0:Y:S02]  /*0120*/  F2F.F64.F32 R8, R8 ;  /* 0x0000000800087310 */ /* 0x004e240000201800 */
[----:B0-----:R-:W-:-:S10]  /*0130*/  DFMA R4, R4, -UR6, R8 ;  /* 0x8000000604047c2b */ /* 0x001fd40008000008 */
[----:B------:R-:W0:Y:S02]  /*0140*/  F2F.F32.F64 R5, R4 ;  /* 0x0000000400057310 */ /* 0x000e240000301000 */
[----:B0-----:R-:W-:Y:S01]  /*0150*/  STG.E desc[UR4][R6.64], R5 ;  /* 0x0000000506007986 */ /* 0x001fe2000c101904 */
[----:B------:R-:W-:Y:S05]  /*0160*/  EXIT ;  /* 0x000000000000794d */ /* 0x000fea0003800000 */
.L_x_0:
[----:B------:R-:W-:-:S00]  /*0170*/  BRA `(.L_x_0) ;  /* 0xfffffffc00fc7947 */ /* 0x000fc0000383ffff */
[----:B------:R-:W-:-:S00]  /*0180*/  NOP ;  /* 0x0000000000007918 */ /* 0x000fc00000000000 */
[----:B------:R-:W-:-:S00]  /*0190*/  NOP ;  /* 0x0000000000007918 */ /* 0x000fc00000000000 */
[----:B------:R-:W-:-:S00]  /*01a0*/  NOP ;  /* 0x0000000000007918 */ /* 0x000fc00000000000 */
[----:B------:R-:W-:-:S00]  /*01b0*/  NOP ;  /* 0x0000000000007918 */ /* 0x000fc00000000000 */
[----:B------:R-:W-:-:S00]  /*01c0*/  NOP ;  /* 0x0000000000007918 */ /* 0x000fc00000000000 */
[----:B------:R-:W-:-:S00]  /*01d0*/  NOP ;  /* 0x0000000000007918 */ /* 0x000fc00000000000 */
[----:B------:R-:W-:-:S00]  /*01e0*/  NOP ;  /* 0x0000000000007918 */ /* 0x000fc00000000000 */
[----:B------:R-:W-:-:S00]  /*01f0*/  NOP ;  /* 0x0000000000007918 */ /* 0x000fc00000000000 */
.L_x_91:


//--------------------- .text._Z25multiply_gradients_kernelPfS_i --------------------------
	.section	.text._Z25multiply_gradients_kernelPfS_i,"ax",@progbits
	.align	128
        .global         _Z25multiply_gradients_kernelPfS_i
        .type           _Z25multiply_gradients_kernelPfS_i,@function
        .size           _Z25multiply_gradients_kernelPfS_i,(.L_x_92 - _Z25multiply_gradients_kernelPfS_i)
        .other          _Z25multiply_gradients_kernelPfS_i,@"STO_CUDA_ENTRY STV_DEFAULT"
_Z25multiply_gradients_kernelPfS_i:
.text._Z25multiply_gradients_kernelPfS_i:
        /* <DEDUP_REMOVED lines=14> */
[----:B------:R-:W3:Y:S02]  /*00e0*/  LDG.E R7, desc[UR4][R4.64] ;  /* 0x0000000404077981 */ /* 0x000ee4000c1e1900 */
[----:B---3--:R-:W-:-:S05]  /*00f0*/  FMUL R7, R2, R7 ;  /* 0x0000000702077220 */ /* 0x008fca0000400000 */
[----:B------:R-:W-:Y:S01]  /*0100*/  STG.E desc[UR4][R4.64], R7 ;  /* 0x0000000704007986 */ /* 0x000fe2000c101904 */
[----:B------:R-:W-:Y:S05]  /*0110*/  EXIT ;  /* 0x000000000000794d */ /* 0x000fea0003800000 */
.L_x_1:
        /* <DEDUP_REMOVED lines=14> */
.L_x_92:


//--------------------- .text._Z12drelu_kernelPfS_i --------------------------
	.section	.text._Z12drelu_kernelPfS_i,"ax",@progbits
	.align	128
        .global         _Z12drelu_kernelPfS_i
        .type           _Z12drelu_kernelPfS_i,@function
        .size           _Z12drelu_kernelPfS_i,(.L_x_93 - _Z12drelu_kernelPfS_i)
        .other          _Z12drelu_kernelPfS_i,@"STO_CUDA_ENTRY STV_DEFAULT"
_Z12drelu_kernelPfS_i:
.text._Z12drelu_kernelPfS_i:
        /* <DEDUP_REMOVED lines=13> */
[----:B--2---:R-:W-:Y:S01]  /*00d0*/  IMAD.WIDE R4, R7, 0x4, R4 ;  /* 0x0000000407047825 */ /* 0x004fe200078e0204 */
[----:B---3--:R-:W-:-:S05]  /*00e0*/  FSET.BF.GT.AND R7, R2, RZ, PT ;  /* 0x000000ff0207720a */ /* 0x008fca0003804000 */
[----:B------:R-:W-:Y:S01]  /*00f0*/  STG.E desc[UR4][R4.64], R7 ;  /* 0x0000000704007986 */ /* 0x000fe2000c101904 */
[----:B------:R-:W-:Y:S05]  /*0100*/  EXIT ;  /* 0x000000000000794d */ /* 0x000fea0003800000 */
.L_x_2:
        /* <DEDUP_REMOVED lines=15> */
.L_x_93:


//--------------------- .text._Z23update_gradients_kernelPfS_S_S_iii --------------------------
	.section	.text._Z23update_gradients_kernelPfS_S_S_iii,"ax",@progbits
	.align	128
        .global         _Z23update_gradients_kernelPfS_S_S_iii
        .type           _Z23update_gradients_kernelPfS_S_S_iii,@function
        .size           _Z23update_gradients_kernelPfS_S_S_iii,(.L_x_94 - _Z23update_gradients_kernelPfS_S_S_iii)
        .other          _Z23update_gradients_kernelPfS_S_S_iii,@"STO_CUDA_ENTRY STV_DEFAULT"
_Z23update_gradients_kernelPfS_S_S_iii:
.text._Z23update_gradients_kernelPfS_S_S_iii:
[----:B------:R-:W-:Y:S01]  /*0000*/  LDC R1, c[0x0][0x37c] ;  /* 0x0000df00ff017b82 */ /* 0x000fe20000000800 */
[----:B------:R-:W0:Y:S07]  /*0010*/  S2R R7, SR_TID.X ;  /* 0x0000000000077919 */ /* 0x000e2e0000002100 */
[----:B------:R-:W0:Y:S01]  /*0020*/  S2UR UR4, SR_CTAID.X ;  /* 0x00000000000479c3 */ /* 0x000e220000002500 */
[----:B------:R-:W1:Y:S07]  /*0030*/  S2R R0, SR_CTAID.Y ;  /* 0x0000000000007919 */ /* 0x000e6e0000002600 */
[----:B------:R-:W0:Y:S08]  /*0040*/  LDC R2, c[0x0][0x360] ;  /* 0x0000d800ff027b82 */ /* 0x000e300000000800 */
[----:B------:R-:W1:Y:S08]  /*0050*/  LDC R3, c[0x0][0x3a8] ;  /* 0x0000ea00ff037b82 */ /* 0x000e700000000800 */
[----:B------:R-:W2:Y:S01]  /*0060*/  LDC R5, c[0x0][0x3a4] ;  /* 0x0000e900ff057b82 */ /* 0x000ea20000000800 */
[----:B0-----:R-:W-:Y:S01]  /*0070*/  IMAD R2, R2, UR4, R7 ;  /* 0x0000000402027c24 */ /* 0x001fe2000f8e0207 */
[----:B-1----:R-:W-:-:S04]  /*0080*/  ISETP.GE.AND P0, PT, R0, R3, PT ;  /* 0x000000030000720c */ /* 0x002fc80003f06270 */
[----:B--2---:R-:W-:-:S13]  /*0090*/  ISETP.GE.OR P0, PT, R2, R5, P0 ;  /* 0x000000050200720c */ /* 0x004fda0000706670 */
[----:B------:R-:W-:Y:S05]  /*00a0*/  @P0 EXIT ;  /* 0x000000000000094d */ /* 0x000fea0003800000 */
[----:B------:R-:W0:Y:S01]  /*00b0*/  LDC R4, c[0x0][0x3a0] ;  /* 0x0000e800ff047b82 */ /* 0x000e220000000800 */
[----:B------:R-:W1:Y:S01]  /*00c0*/  LDCU.64 UR4, c[0x0][0x358] ;  /* 0x00006b00ff0477ac */ /* 0x000e620008000a00 */
[----:B------:R-:W-:Y:S01]  /*00d0*/  HFMA2 R29, -RZ, RZ, 0, 0 ;  /* 0x00000000ff1d7431 */ /* 0x000fe200000001ff */
[----:B0-----:R-:W-:-:S13]  /*00e0*/  ISETP.GE.AND P0, PT, R4, 0x1, PT ;  /* 0x000000010400780c */ /* 0x001fda0003f06270 */
[----:B-1----:R-:W-:Y:S05]  /*00f0*/  @!P0 BRA `(.L_x_3) ;  /* 0x0000000400d08947 */ /* 0x002fea0003800000 */
[C---:B------:R-:W-:Y:S02]  /*0100*/  ISETP.GE.U32.AND P2, PT, R4.reuse, 0x8, PT ;  /* 0x000000080400780c */ /* 0x040fe40003f46070 */
[----:B------:R-:W-:Y:S02]  /*0110*/  LOP3.LUT R7, R4, 0x7, RZ, 0xc0, !PT ;  /* 0x0000000704077812 */ /* 0x000fe400078ec0ff */
[----:B------:R-:W-:Y:S02]  /*0120*/  MOV R29, RZ ;  /* 0x000000ff001d7202 */ /* 0x000fe40000000f00 */
[----:B------:R-:W-:Y:S02]  /*0130*/  ISETP.NE.AND P1, PT, R7, RZ, PT ;  /* 0x000000ff0700720c */ /* 0x000fe40003f25270 */
[----:B------:R-:W-:-:S05]  /*0140*/  MOV R8, RZ ;  /* 0x000000ff00087202 */ /* 0x000fca0000000f00 */
[----:B------:R-:W-:Y:S06]  /*0150*/  @!P2 BRA `(.L_x_4) ;  /* 0x0000000000d0a947 */ /* 0x000fec0003800000 */
[----:B------:R-:W-:Y:S02]  /*0160*/  LOP3.LUT R8, R4, 0x7ffffff8, RZ, 0xc0, !PT ;  /* 0x7ffffff804087812 */ /* 0x000fe400078ec0ff */
[----:B------:R-:W-:Y:S02]  /*0170*/  MOV R29, RZ ;  /* 0x000000ff001d7202 */ /* 0x000fe40000000f00 */
[----:B------:R-:W-:Y:S02]  /*0180*/  MOV R10, R0 ;  /* 0x00000000000a7202 */ /* 0x000fe40000000f00 */
[----:B------:R-:W-:Y:S02]  /*0190*/  MOV R6, R2 ;  /* 0x0000000200067202 */ /* 0x000fe40000000f00 */
[----:B------:R-:W-:-:S07]  /*01a0*/  IADD3 R9, PT, PT, -R8, RZ, RZ ;  /* 0x000000ff08097210 */ /* 0x000fce0007ffe1ff */
.L_x_5:
[----:B------:R-:W0:Y:S08]  /*01b0*/  LDC.64 R14, c[0x0][0x390] ;  /* 0x0000e400ff0e7b82 */ /* 0x000e300000000a00 */
[----:B------:R-:W1:Y:S01]  /*01c0*/  LDC.64 R26, c[0x0][0x398] ;  /* 0x0000e600ff1a7b82 */ /* 0x000e620000000a00 */
[----:B0-----:R-:W-:-:S05]  /*01d0*/  IMAD.WIDE R14, R10, 0x4, R14 ;  /* 0x000000040a0e7825 */ /* 0x001fca00078e020e */
[----:B------:R0:W2:Y:S01]  /*01e0*/  LDG.E R22, desc[UR4][R14.64] ;  /* 0x000000040e167981 */ /* 0x0000a2000c1e1900 */
[----:B-1----:R-:W-:-:S05]  /*01f0*/  IMAD.WIDE R26, R6, 0x4, R26 ;  /* 0x00000004061a7825 */ /* 0x002fca00078e021a */
[----:B------:R-:W2:Y:S01]  /*0200*/  LDG.E R11, desc[UR4][R26.64] ;  /* 0x000000041a0b7981 */ /* 0x000ea2000c1e1900 */
[----:B0-----:R-:W-:-:S04]  /*0210*/  IMAD.WIDE R14, R3, 0x4, R14 ;  /* 0x00000004030e7825 */ /* 0x001fc800078e020e */
[----:B------:R-:W-:Y:S01]  /*0220*/  IMAD.WIDE R20, R5, 0x4, R26 ;  /* 0x0000000405147825 */ /* 0x000fe200078e021a */
[----:B------:R-:W3:Y:S03]  /*0230*/  LDG.E R28, desc[UR4][R14.64] ;  /* 0x000000040e1c7981 */ /* 0x000ee6000c1e1900 */
[----:B------:R-:W-:Y:S01]  /*0240*/  IMAD.WIDE R24, R3, 0x4, R14 ;  /* 0x0000000403187825 */ /* 0x000fe200078e020e */
[----:B------:R-:W3:Y:S03]  /*0250*/  LDG.E R27, desc[UR4][R20.64] ;  /* 0x00000004141b7981 */ /* 0x000ee6000c1e1900 */
[----:B------:R-:W-:-:S04]  /*0260*/  IMAD.WIDE R12, R5, 0x4, R20 ;  /* 0x00000004050c7825 */ /* 0x000fc800078e0214 */
[C---:B------:R-:W-:Y:S01]  /*0270*/  IMAD.WIDE R16, R3.reuse, 0x4, R24 ;  /* 0x0000000403107825 */ /* 0x040fe200078e0218 */
[----:B------:R-:W4:Y:S04]  /*0280*/  LDG.E R26, desc[UR4][R12.64] ;  /* 0x000000040c1a7981 */ /* 0x000f28000c1e1900 */
[----:B------:R0:W5:Y:S01]  /*0290*/  LDG.E R23, desc[UR4][R16.64] ;  /* 0x0000000410177981 */ /* 0x000162000c1e1900 */
[----:B------:R-:W-:-:S03]  /*02a0*/  IMAD.WIDE R18, R3, 0x4, R16 ;  /* 0x0000000403127825 */ /* 0x000fc600078e0210 */
[----:B------:R-:W4:Y:S01]  /*02b0*/  LDG.E R25, desc[UR4][R24.64] ;  /* 0x0000000418197981 */ /* 0x000f22000c1e1900 */
[----:B0-----:R-:W-:-:S03]  /*02c0*/  IMAD.WIDE R16, R5, 0x4, R12 ;  /* 0x0000000405107825 */ /* 0x001fc600078e020c */
[----:B------:R0:W5:Y:S01]  /*02d0*/  LDG.E R21, desc[UR4][R18.64] ;  /* 0x0000000412157981 */ /* 0x000162000c1e1900 */
[----:B------:R-:W-:-:S03]  /*02e0*/  IMAD.WIDE R14, R3, 0x4, R18 ;  /* 0x00000004030e7825 */ /* 0x000fc600078e0212 */
[----:B------:R1:W5:Y:S04]  /*02f0*/  LDG.E R24, desc[UR4][R16.64] ;  /* 0x0000000410187981 */ /* 0x000368000c1e1900 */
[----:B------:R1:W5:Y:S01]  /*0300*/  LDG.E R13, desc[UR4][R14.64] ;  /* 0x000000040e0d7981 */ /* 0x000362000c1e1900 */
[----:B0-----:R-:W-:-:S04]  /*0310*/  IMAD.WIDE R18, R5, 0x4, R16 ;  /* 0x0000000405127825 */ /* 0x001fc800078e0210 */
[----:B-1----:R-:W-:-:S04]  /*0320*/  IMAD.WIDE R16, R5, 0x4, R18 ;  /* 0x0000000405107825 */ /* 0x002fc800078e0212 */
[C---:B------:R-:W-:Y:S01]  /*0330*/  IMAD.WIDE R14, R3.reuse, 0x4, R14 ;  /* 0x00000004030e7825 */ /* 0x040fe200078e020e */
[----:B------:R-:W5:Y:S04]  /*0340*/  LDG.E R20, desc[UR4][R16.64] ;  /* 0x0000000410147981 */ /* 0x000f68000c1e1900 */
[----:B------:R0:W5:Y:S02]  /*0350*/  LDG.E R12, desc[UR4][R14.64] ;  /* 0x000000040e0c7981 */ /* 0x000164000c1e1900 */
[----:B0-----:R-:W-:-:S04]  /*0360*/  IMAD.WIDE R14, R3, 0x4, R14 ;  /* 0x00000004030e7825 */ /* 0x001fc800078e020e */
[----:B--2---:R-:W-:Y:S02]  /*0370*/  FFMA R11, R22, R11, R29 ;  /* 0x0000000b160b7223 */ /* 0x004fe4000000001d */
[----:B------:R0:W2:Y:S04]  /*0380*/  LDG.E R22, desc[UR4][R18.64] ;  /* 0x0000000412167981 */ /* 0x0000a8000c1e1900 */
[----:B------:R-:W2:Y:S01]  /*0390*/  LDG.E R29, desc[UR4][R14.64] ;  /* 0x000000040e1d7981 */ /* 0x000ea2000c1e1900 */
[----:B0-----:R-:W-:-:S05]  /*03a0*/  IMAD.WIDE R18, R5, 0x4, R16 ;  /* 0x0000000405127825 */ /* 0x001fca00078e0210 */
[----:B------:R0:W2:Y:S02]  /*03b0*/  LDG.E R17, desc[UR4][R18.64] ;  /* 0x0000000412117981 */ /* 0x0000a4000c1e1900 */
[----:B0-----:R-:W-:-:S06]  /*03c0*/  IMAD.WIDE R18, R5, 0x4, R18 ;  /* 0x0000000405127825 */ /* 0x001fcc00078e0212 */
[----:B------:R-:W2:Y:S01]  /*03d0*/  LDG.E R18, desc[UR4][R18.64] ;  /* 0x0000000412127981 */ /* 0x000ea2000c1e1900 */
[----:B---3--:R-:W-:Y:S01]  /*03e0*/  FFMA R28, R28, R27, R11 ;  /* 0x0000001b1c1c7223 */ /* 0x008fe2000000000b */
[----:B------:R-:W-:-:S03]  /*03f0*/  IADD3 R9, PT, PT, R9, 0x8, RZ ;  /* 0x0000000809097810 */ /* 0x000fc60007ffe0ff */
[----:B----4-:R-:W-:Y:S01]  /*0400*/  FFMA R26, R25, R26, R28 ;  /* 0x0000001a191a7223 */ /* 0x010fe2000000001c */
[----:B------:R-:W-:-:S03]  /*0410*/  ISETP.NE.AND P2, PT, R9, RZ, PT ;  /* 0x000000ff0900720c */ /* 0x000fc60003f45270 */
[----:B-----5:R-:W-:Y:S01]  /*0420*/  FFMA R24, R23, R24, R26 ;  /* 0x0000001817187223 */ /* 0x020fe2000000001a */
[----:B------:R-:W-:Y:S02]  /*0430*/  LEA R10, R3, R10, 0x3 ;  /* 0x0000000a030a7211 */ /* 0x000fe400078e18ff */
[----:B------:R-:W-:Y:S01]  /*0440*/  LEA R6, R5, R6, 0x3 ;  /* 0x0000000605067211 */ /* 0x000fe200078e18ff */
[----:B--2---:R-:W-:-:S04]  /*0450*/  FFMA R22, R21, R22, R24 ;  /* 0x0000001615167223 */ /* 0x004fc80000000018 */
[----:B------:R-:W-:-:S04]  /*0460*/  FFMA R13, R13, R20, R22 ;  /* 0x000000140d0d7223 */ /* 0x000fc80000000016 */
[----:B------:R-:W-:-:S04]  /*0470*/  FFMA R12, R12, R17, R13 ;  /* 0x000000110c0c7223 */ /* 0x000fc8000000000d */
[----:B------:R-:W-:Y:S01]  /*0480*/  FFMA R29, R29, R18, R12 ;  /* 0x000000121d1d7223 */ /* 0x000fe2000000000c */
[----:B------:R-:W-:Y:S06]  /*0490*/  @P2 BRA `(.L_x_5) ;  /* 0xfffffffc00442947 */ /* 0x000fec000383ffff */
.L_x_4:
[----:B------:R-:W-:Y:S05]  /*04a0*/  @!P1 BRA `(.L_x_3) ;  /* 0x0000000000e49947 */ /* 0x000fea0003800000 */
[----:B------:R-:W-:Y:S02]  /*04b0*/  ISETP.GE.U32.AND P1, PT, R7, 0x4, PT ;  /* 0x000000040700780c */ /* 0x000fe40003f26070 */
[----:B------:R-:W-:-:S04]  /*04c0*/  LOP3.LUT R9, R4, 0x3, RZ, 0xc0, !PT ;  /* 0x0000000304097812 */ /* 0x000fc800078ec0ff */
[----:B------:R-:W-:-:S07]  /*04d0*/  ISETP.NE.AND P2, PT, R9, RZ, PT ;  /* 0x000000ff0900720c */ /* 0x000fce0003f45270 */
[----:B------:R-:W-:Y:S06]  /*04e0*/  @!P1 BRA `(.L_x_6) ;  /* 0x0000000000649947 */ /* 0x000fec0003800000 */
[----:B------:R-:W0:Y:S01]  /*04f0*/  LDC.64 R20, c[0x0][0x390] ;  /* 0x0000e400ff147b82 */ /* 0x000e220000000a00 */
[C---:B------:R-:W-:Y:S02]  /*0500*/  IMAD R7, R8.reuse, R3, R0 ;  /* 0x0000000308077224 */ /* 0x040fe400078e0200 */
[----:B------:R-:W-:-:S05]  /*0510*/  IMAD R11, R8, R5, R2 ;  /* 0x00000005080b7224 */ /* 0x000fca00078e0202 */
[----:B------:R-:W1:Y:S01]  /*0520*/  LDC.64 R22, c[0x0][0x398] ;  /* 0x0000e600ff167b82 */ /* 0x000e620000000a00 */
[----:B0-----:R-:W-:-:S04]  /*0530*/  IMAD.WIDE R20, R7, 0x4, R20 ;  /* 0x0000000407147825 */ /* 0x001fc800078e0214 */
[----:B-1----:R-:W-:-:S04]  /*0540*/  IMAD.WIDE R22, R11, 0x4, R22 ;  /* 0x000000040b167825 */ /* 0x002fc800078e0216 */
[----:B------:R-:W-:Y:S02]  /*0550*/  IMAD.WIDE R10, R3, 0x4, R20 ;  /* 0x00000004030a7825 */ /* 0x000fe400078e0214 */
[----:B------:R-:W2:Y:S02]  /*0560*/  LDG.E R20, desc[UR4][R20.64] ;  /* 0x0000000414147981 */ /* 0x000ea4000c1e1900 */
[----:B------:R-:W-:Y:S02]  /*0570*/  IMAD.WIDE R12, R5, 0x4, R22 ;  /* 0x00000004050c7825 */ /* 0x000fe400078e0216 */
[----:B------:R-:W2:Y:S02]  /*0580*/  LDG.E R22, desc[UR4][R22.64] ;  /* 0x0000000416167981 */ /* 0x000ea4000c1e1900 */
[----:B------:R-:W-:Y:S02]  /*0590*/  IMAD.WIDE R14, R3, 0x4, R10 ;  /* 0x00000004030e7825 */ /* 0x000fe400078e020a */
[----:B------:R-:W3:Y:S02]  /*05a0*/  LDG.E R11, desc[UR4][R10.64] ;  /* 0x000000040a0b7981 */ /* 0x000ee4000c1e1900 */
[----:B------:R-:W-:-:S02]  /*05b0*/  IMAD.WIDE R6, R5, 0x4, R12 ;  /* 0x0000000405067825 */ /* 0x000fc400078e020c */
[----:B------:R-:W3:Y:S02]  /*05c0*/  LDG.E R12, desc[UR4][R12.64] ;  /* 0x000000040c0c7981 */ /* 0x000ee4000c1e1900 */
[----:B------:R-:W-:Y:S02]  /*05d0*/  IMAD.WIDE R16, R3, 0x4, R14 ;  /* 0x0000000403107825 */ /* 0x000fe400078e020e */
[----:B------:R-:W4:Y:S02]  /*05e0*/  LDG.E R25, desc[UR4][R14.64] ;  /* 0x000000040e197981 */ /* 0x000f24000c1e1900 */
[----:B------:R-:W-:Y:S02]  /*05f0*/  IMAD.WIDE R18, R5, 0x4, R6 ;  /* 0x0000000405127825 */ /* 0x000fe400078e0206 */
[----:B------:R-:W4:Y:S04]  /*0600*/  LDG.E R6, desc[UR4][R6.64] ;  /* 0x0000000406067981 */ /* 0x000f28000c1e1900 */
[----:B------:R-:W5:Y:S04]  /*0610*/  LDG.E R17, desc[UR4][R16.64] ;  /* 0x0000000410117981 */ /* 0x000f68000c1e1900 */
[----:B------:R-:W5:Y:S01]  /*0620*/  LDG.E R18, desc[UR4][R18.64] ;  /* 0x0000000412127981 */ /* 0x000f62000c1e1900 */
[----:B------:R-:W-:Y:S01]  /*0630*/  IADD3 R8, PT, PT, R8, 0x4, RZ ;  /* 0x0000000408087810 */ /* 0x000fe20007ffe0ff */
[----:B--2---:R-:W-:-:S04]  /*0640*/  FFMA R20, R20, R22, R29 ;  /* 0x0000001614147223 */ /* 0x004fc8000000001d */
[----:B---3--:R-:W-:-:S04]  /*0650*/  FFMA R20, R11, R12, R20 ;  /* 0x0000000c0b147223 */ /* 0x008fc80000000014 */
[----:B----4-:R-:W-:-:S04]  /*0660*/  FFMA R20, R25, R6, R20 ;  /* 0x0000000619147223 */ /* 0x010fc80000000014 */
[----:B-----5:R-:W-:-:S07]  /*0670*/  FFMA R29, R17, R18, R20 ;  /* 0x00000012111d7223 */ /* 0x020fce0000000014 */
.L_x_6:
[----:B------:R-:W-:Y:S05]  /*0680*/  @!P2 BRA `(.L_x_3) ;  /* 0x00000000006ca947 */ /* 0x000fea0003800000 */
[----:B------:R-:W0:Y:S01]  /*0690*/  LDC.64 R14, c[0x0][0x390] ;  /* 0x0000e400ff0e7b82 */ /* 0x000e220000000a00 */
[----:B------:R-:W-:Y:S02]  /*06a0*/  ISETP.NE.AND P1, PT, R9, 0x1, PT ;  /* 0x000000010900780c */ /* 0x000fe40003f25270 */
[----:B------:R-:W-:-:S04]  /*06b0*/  LOP3.LUT R9, R4, 0x1, RZ, 0xc0, !PT ;  /* 0x0000000104097812 */ /* 0x000fc800078ec0ff */
[----:B------:R-:W-:Y:S01]  /*06c0*/  ISETP.NE.U32.AND P2, PT, R9, 0x1, PT ;  /* 0x000000010900780c */ /* 0x000fe20003f45070 */
[----:B------:R-:W1:Y:S06]  /*06d0*/  LDC.64 R12, c[0x0][0x398] ;  /* 0x0000e600ff0c7b82 */ /* 0x000e6c0000000a00 */
[C---:B------:R-:W-:Y:S02]  /*06e0*/  @P1 IMAD R19, R8.reuse, R3, R0 ;  /* 0x0000000308131224 */ /* 0x040fe400078e0200 */
[----:B------:R-:W2:Y:S01]  /*06f0*/  LDC.64 R10, c[0x0][0x390] ;  /* 0x0000e400ff0a7b82 */ /* 0x000ea20000000a00 */
[C---:B------:R-:W-:Y:S01]  /*0700*/  @P1 IMAD R9, R8.reuse, R5, R2 ;  /* 0x0000000508091224 */ /* 0x040fe200078e0202 */
[----:B------:R-:W-:-:S06]  /*0710*/  @P1 IADD3 R8, PT, PT, R8, 0x2, RZ ;  /* 0x0000000208081810 */ /* 0x000fcc0007ffe0ff */
[----:B------:R-:W3:Y:S01]  /*0720*/  LDC.64 R6, c[0x0][0x398] ;  /* 0x0000e600ff067b82 */ /* 0x000ee20000000a00 */
[----:B0-----:R-:W-:-:S04]  /*0730*/  @P1 IMAD.WIDE R18, R19, 0x4, R14 ;  /* 0x0000000413121825 */ /* 0x001fc800078e020e */
[----:B-1----:R-:W-:Y:S01]  /*0740*/  @P1 IMAD.WIDE R12, R9, 0x4, R12 ;  /* 0x00000004090c1825 */ /* 0x002fe200078e020c */
[----:B------:R-:W4:Y:S03]  /*0750*/  @P1 LDG.E R16, desc[UR4][R18.64] ;  /* 0x0000000412101981 */ /* 0x000f26000c1e1900 */
[C---:B------:R-:W-:Y:S02]  /*0760*/  @!P2 IMAD R17, R8.reuse, R3, R0 ;  /* 0x000000030811a224 */ /* 0x040fe400078e0200 */
[----:B------:R-:W-:Y:S02]  /*0770*/  @!P2 IMAD R21, R8, R5, R2 ;  /* 0x000000050815a224 */ /* 0x000fe400078e0202 */
[----:B------:R-:W-:-:S04]  /*0780*/  @P1 IMAD.WIDE R14, R3, 0x4, R18 ;  /* 0x00000004030e1825 */ /* 0x000fc800078e0212 */
[----:B------:R-:W-:Y:S02]  /*0790*/  @P1 IMAD.WIDE R8, R5, 0x4, R12 ;  /* 0x0000000405081825 */ /* 0x000fe400078e020c */
[----:B------:R-:W4:Y:S02]  /*07a0*/  @P1 LDG.E R12, desc[UR4][R12.64] ;  /* 0x000000040c0c1981 */ /* 0x000f24000c1e1900 */
[----:B--2---:R-:W-:Y:S02]  /*07b0*/  @!P2 IMAD.WIDE R10, R17, 0x4, R10 ;  /* 0x00000004110aa825 */ /* 0x004fe400078e020a */
[----:B------:R-:W2:Y:S02]  /*07c0*/  @P1 LDG.E R15, desc[UR4][R14.64] ;  /* 0x000000040e0f1981 */ /* 0x000ea4000c1e1900 */
[----:B---3--:R-:W-:Y:S02]  /*07d0*/  @!P2 IMAD.WIDE R6, R21, 0x4, R6 ;  /* 0x000000041506a825 */ /* 0x008fe400078e0206 */
[----:B------:R-:W2:Y:S04]  /*07e0*/  @P1 LDG.E R8, desc[UR4][R8.64] ;  /* 0x0000000408081981 */ /* 0x000ea8000c1e1900 */
[----:B------:R-:W3:Y:S04]  /*07f0*/  @!P2 LDG.E R10, desc[UR4][R10.64] ;  /* 0x000000040a0aa981 */ /* 0x000ee8000c1e1900 */
[----:B------:R-:W3:Y:S01]  /*0800*/  @!P2 LDG.E R6, desc[UR4][R6.64] ;  /* 0x000000040606a981 */ /* 0x000ee2000c1e1900 */
[----:B----4-:R-:W-:-:S04]  /*0810*/  @P1 FFMA R16, R16, R12, R29 ;  /* 0x0000000c10101223 */ /* 0x010fc8000000001d */
[----:B--2---:R-:W-:-:S04]  /*0820*/  @P1 FFMA R29, R15, R8, R16 ;  /* 0x000000080f1d1223 */ /* 0x004fc80000000010 */
[----:B---3--:R-:W-:-:S07]  /*0830*/  @!P2 FFMA R29, R10, R6, R29 ;  /* 0x000000060a1da223 */ /* 0x008fce000000001d */
.L_x_3:
[----:B------:R-:W0:Y:S01]  /*0840*/  LDC.64 R6, c[0x0][0x380] ;  /* 0x0000e000ff067b82 */ /* 0x000e220000000a00 */
[----:B------:R-:W-:Y:S01]  /*0850*/  ISETP.NE.AND P1, PT, R2, RZ, PT ;  /* 0x000000ff0200720c */ /* 0x000fe20003f25270 */
[----:B------:R-:W-:-:S04]  /*0860*/  IMAD R5, R0, R5, R2 ;  /* 0x0000000500057224 */ /* 0x000fc800078e0202 */
[----:B0-----:R-:W-:-:S05]  /*0870*/  IMAD.WIDE R6, R5, 0x4, R6 ;  /* 0x0000000405067825 */ /* 0x001fca00078e0206 */
[----:B------:R0:W-:Y:S03]  /*0880*/  REDG.E.ADD.F32.FTZ.RN.STRONG.GPU desc[UR4][R6.64], R29 ;  /* 0x0000001d060079a6 */ /* 0x0001e6000c12f304 */
[----:B------:R-:W-:Y:S05]  /*0890*/  @P1 EXIT ;  /* 0x000000000000194d */ /* 0x000fea0003800000 */
[----:B0-----:R-:W-:Y:S01]  /*08a0*/  HFMA2 R7, -RZ, RZ, 0, 0 ;  /* 0x00000000ff077431 */ /* 0x001fe200000001ff */
[----:B------:R-:W-:Y:S06]  /*08b0*/  @!P0 BRA `(.L_x_7) ;  /* 0x0000000400f48947 */ /* 0x000fec0003800000 */
[C---:B------:R-:W-:Y:S02]  /*08c0*/  ISETP.GE.U32.AND P0, PT, R4.reuse, 0x10, PT ;  /* 0x000000100400780c */ /* 0x040fe40003f06070 */
[----:B------:R-:W-:Y:S02]  /*08d0*/  CS2R R6, SRZ ;  /* 0x0000000000067805 */ /* 0x000fe4000001ff00 */
[----:B------:R-:W-:-:S04]  /*08e0*/  LOP3.LUT R5, R4, 0xf, RZ, 0xc0, !PT ;  /* 0x0000000f04057812 */ /* 0x000fc800078ec0ff */
[----:B------:R-:W-:-:S05]  /*08f0*/  ISETP.NE.AND P1, PT, R5, RZ, PT ;  /* 0x000000ff0500720c */ /* 0x000fca0003f25270 */
[----:B------:R-:W-:Y:S08]  /*0900*/  @!P0 BRA `(.L_x_8) ;  /* 0x0000000000e48947 */ /* 0x000ff00003800000 */
[----:B------:R-:W-:Y:S02]  /*0910*/  LOP3.LUT R6, R4, 0x7ffffff0, RZ, 0xc0, !PT ;  /* 0x7ffffff004067812 */ /* 0x000fe400078ec0ff */
[----:B------:R-:W-:Y:S02]  /*0920*/  MOV R7, RZ ;  /* 0x000000ff00077202 */ /* 0x000fe40000000f00 */
[----:B------:R-:W-:Y:S02]  /*0930*/  MOV R8, R0 ;  /* 0x0000000000087202 */ /* 0x000fe40000000f00 */
[----:B------:R-:W-:-:S07]  /*0940*/  IADD3 R9, PT, PT, -R6, RZ, RZ ;  /* 0x000000ff06097210 */ /* 0x000fce0007ffe1ff */
.L_x_9:
[----:B------:R-:W0:Y:S02]  /*0950*/  LDC.64 R14, c[0x0][0x390] ;  /* 0x0000e400ff0e7b82 */ /* 0x000e240000000a00 */
[----:B0-----:R-:W-:-:S05]  /*0960*/  IMAD.WIDE R14, R8, 0x4, R14 ;  /* 0x00000004080e7825 */ /* 0x001fca00078e020e */
[----:B------:R-:W2:Y:S01]  /*0970*/  LDG.E R2, desc[UR4][R14.64] ;  /* 0x000000040e027981 */ /* 0x000ea2000c1e1900 */
[----:B------:R-:W-:-:S04]  /*0980*/  IMAD.WIDE R28, R3, 0x4, R14 ;  /* 0x00000004031c7825 */ /* 0x000fc800078e020e */
[C---:B------:R-:W-:Y:S02]  /*0990*/  IMAD.WIDE R12, R3.reuse, 0x4, R28 ;  /* 0x00000004030c7825 */ /* 0x040fe400078e021c */
[----:B------:R-:W3:Y:S02]  /*09a0*/  LDG.E R28, desc[UR4][R28.64] ;  /* 0x000000041c1c7981 */ /* 0x000ee4000c1e1900 */
[C---:B------:R-:W-:Y:S02]  /*09b0*/  IMAD.WIDE R20, R3.reuse, 0x4, R12 ;  /* 0x0000000403147825 */ /* 0x040fe400078e020c */
[----:B------:R0:W4:Y:S04]  /*09c0*/  LDG.E R27, desc[UR4][R12.64] ;  /* 0x000000040c1b7981 */ /* 0x000128000c1e1900 */
[----:B------:R-:W5:Y:S01]  /*09d0*/  LDG.E R26, desc[UR4][R20.64] ;  /* 0x00000004141a7981 */ /* 0x000f62000c1e1900 */
[----:B------:R-:W-:-:S05]  /*09e0*/  IMAD.WIDE R24, R3, 0x4, R20 ;  /* 0x0000000403187825 */ /* 0x000fca00078e0214 */
[----:B------:R-:W5:Y:S01]  /*09f0*/  LDG.E R23, desc[UR4][R24.64] ;  /* 0x0000000418177981 */ /* 0x000f62000c1e1900 */
[----:B------:R-:W-:-:S05]  /*0a00*/  IMAD.WIDE R16, R3, 0x4, R24 ;  /* 0x0000000403107825 */ /* 0x000fca00078e0218 */
[----:B------:R1:W5:Y:S01]  /*0a10*/  LDG.E R22, desc[UR4][R16.64] ;  /* 0x0000000410167981 */ /* 0x000362000c1e1900 */
[----:B------:R-:W-:-:S04]  /*0a20*/  IMAD.WIDE R10, R3, 0x4, R16 ;  /* 0x00000004030a7825 */ /* 0x000fc800078e0210 */
[C---:B------:R-:W-:Y:S02]  /*0a30*/  IMAD.WIDE R18, R3.reuse, 0x4, R10 ;  /* 0x0000000403127825 */ /* 0x040fe400078e020a */
[----:B------:R-:W5:Y:S02]  /*0a40*/  LDG.E R11, desc[UR4][R10.64] ;  /* 0x000000040a0b7981 */ /* 0x000f64000c1e1900 */
[----:B0-----:R-:W-:-:S05]  /*0a50*/  IMAD.WIDE R12, R3, 0x4, R18 ;  /* 0x00000004030c7825 */ /* 0x001fca00078e0212 */
[----:B------:R-:W5:Y:S01]  /*0a60*/  LDG.E R29, desc[UR4][R12.64] ;  /* 0x000000040c1d7981 */ /* 0x000f62000c1e1900 */
[----:B------:R-:W-:-:S03]  /*0a70*/  IMAD.WIDE R14, R3, 0x4, R12 ;  /* 0x00000004030e7825 */ /* 0x000fc600078e020c */
[----:B------:R0:W5:Y:S01]  /*0a80*/  LDG.E R10, desc[UR4][R18.64] ;  /* 0x00000004120a7981 */ /* 0x000162000c1e1900 */
[----:B-1----:R-:W-:-:S03]  /*0a90*/  IMAD.WIDE R16, R3, 0x4, R14 ;  /* 0x0000000403107825 */ /* 0x002fc600078e020e */
[----:B------:R-:W5:Y:S01]  /*0aa0*/  LDG.E R14, desc[UR4][R14.64] ;  /* 0x000000040e0e7981 */ /* 0x000f62000c1e1900 */
[----:B0-----:R-:W-:-:S03]  /*0ab0*/  IMAD.WIDE R18, R3, 0x4, R16 ;  /* 0x0000000403127825 */ /* 0x001fc600078e0210 */
[----:B------:R0:W5:Y:S01]  /*0ac0*/  LDG.E R15, desc[UR4][R16.64] ;  /* 0x00000004100f7981 */ /* 0x000162000c1e1900 */
[----:B------:R-:W-:-:S03]  /*0ad0*/  IMAD.WIDE R20, R3, 0x4, R18 ;  /* 0x0000000403147825 */ /* 0x000fc600078e0212 */
[----:B------:R-:W5:Y:S01]  /*0ae0*/  LDG.E R18, desc[UR4][R18.64] ;  /* 0x0000000412127981 */ /* 0x000f62000c1e1900 */
[----:B------:R-:W-:-:S03]  /*0af0*/  IMAD.WIDE R24, R3, 0x4, R20 ;  /* 0x0000000403187825 */ /* 0x000fc600078e0214 */
[----:B------:R-:W5:Y:S01]  /*0b00*/  LDG.E R20, desc[UR4][R20.64] ;  /* 0x0000000414147981 */ /* 0x000f62000c1e1900 */
[----:B------:R-:W-:-:S03]  /*0b10*/  IMAD.WIDE R12, R3, 0x4, R24 ;  /* 0x00000004030c7825 */ /* 0x000fc600078e0218 */
[----:B------:R-:W5:Y:S01]  /*0b20*/  LDG.E R24, desc[UR4][R24.64] ;  /* 0x0000000418187981 */ /* 0x000f62000c1e1900 */
[----:B0-----:R-:W-:-:S03]  /*0b30*/  IMAD.WIDE R16, R3, 0x4, R12 ;  /* 0x0000000403107825 */ /* 0x001fc600078e020c */
[----:B------:R-:W5:Y:S04]  /*0b40*/  LDG.E R19, desc[UR4][R12.64] ;  /* 0x000000040c137981 */ /* 0x000f68000c1e1900 */
[----:B------:R-:W5:Y:S01]  /*0b50*/  LDG.E R16, desc[UR4][R16.64] ;  /* 0x0000000410107981 */ /* 0x000f62000c1e1900 */
[----:B------:R-:W-:-:S04]  /*0b60*/  IADD3 R9, PT, PT, R9, 0x10, RZ ;  /* 0x0000001009097810 */ /* 0x000fc80007ffe0ff */
[----:B------:R-:W-:Y:S02]  /*0b70*/  ISETP.NE.AND P0, PT, R9, RZ, PT ;  /* 0x000000ff0900720c */ /* 0x000fe40003f05270 */
[----:B------:R-:W-:Y:S01]  /*0b80*/  LEA R8, R3, R8, 0x4 ;  /* 0x0000000803087211 */ /* 0x000fe200078e20ff */
[----:B--2---:R-:W-:-:S04]  /*0b90*/  FADD R7, R2, R7 ;  /* 0x0000000702077221 */ /* 0x004fc80000000000 */
[----:B---3--:R-:W-:-:S04]  /*0ba0*/  FADD R28, R7, R28 ;  /* 0x0000001c071c7221 */ /* 0x008fc80000000000 */
[----:B----4-:R-:W-:-:S04]  /*0bb0*/  FADD R27, R28, R27 ;  /* 0x0000001b1c1b7221 */ /* 0x010fc80000000000 */
[----:B-----5:R-:W-:-:S04]  /*0bc0*/  FADD R26, R27, R26 ;  /* 0x0000001a1b1a7221 */ /* 0x020fc80000000000 */
[----:B------:R-:W-:-:S04]  /*0bd0*/  FADD R23, R26, R23 ;  /* 0x000000171a177221 */ /* 0x000fc80000000000 */
        /* <DEDUP_REMOVED lines=10> */
[----:B------:R-:W-:Y:S01]  /*0c80*/  FADD R7, R19, R16 ;  /* 0x0000001013077221 */ /* 0x000fe20000000000 */
[----:B------:R-:W-:Y:S06]  /*0c90*/  @P0 BRA `(.L_x_9) ;  /* 0xfffffffc002c0947 */ /* 0x000fec000383ffff */
.L_x_8:
[----:B------:R-:W-:Y:S05]  /*0ca0*/  @!P1 BRA `(.L_x_7) ;  /* 0x0000000000f89947 */ /* 0x000fea0003800000 */
[----:B------:R-:W-:Y:S02]  /*0cb0*/  ISETP.GE.U32.AND P0, PT, R5, 0x8, PT ;  /* 0x000000080500780c */ /* 0x000fe40003f06070 */
[----:B------:R-:W-:-:S04]  /*0cc0*/  LOP3.LUT R2, R4, 0x7, RZ, 0xc0, !PT ;  /* 0x0000000704027812 */ /* 0x000fc800078ec0ff */
[----:B------:R-:W-:-:S07]  /*0cd0*/  ISETP.NE.AND P1, PT, R2, RZ, PT ;  /* 0x000000ff0200720c */ /* 0x000fce0003f25270 */
[----:B------:R-:W-:Y:S06]  /*0ce0*/  @!P0 BRA `(.L_x_10) ;  /* 0x00000000006c8947 */ /* 0x000fec0003800000 */
[----:B------:R-:W0:Y:S01]  /*0cf0*/  LDC.64 R16, c[0x0][0x390] ;  /* 0x0000e400ff107b82 */ /* 0x000e220000000a00 */
[----:B------:R-:W-:-:S04]  /*0d00*/  IMAD R5, R6, R3, R0 ;  /* 0x0000000306057224 */ /* 0x000fc800078e0200 */
[----:B0-----:R-:W-:-:S04]  /*0d10*/  IMAD.WIDE R16, R5, 0x4, R16 ;  /* 0x0000000405107825 */ /* 0x001fc800078e0210 */
[C---:B------:R-:W-:Y:S02]  /*0d20*/  IMAD.WIDE R18, R3.reuse, 0x4, R16 ;  /* 0x0000000403127825 */ /* 0x040fe400078e0210 */
[----:B------:R-:W2:Y:S02]  /*0d30*/  LDG.E R16, desc[UR4][R16.64] ;  /* 0x0000000410107981 */ /* 0x000ea4000c1e1900 */
[C---:B------:R-:W-:Y:S02]  /*0d40*/  IMAD.WIDE R20, R3.reuse, 0x4, R18 ;  /* 0x0000000403147825 */ /* 0x040fe400078e0212 */
[----:B------:R-:W3:Y:S02]  /*0d50*/  LDG.E R19, desc[UR4][R18.64] ;  /* 0x0000000412137981 */ /* 0x000ee4000c1e1900 */
[C---:B------:R-:W-:Y:S02]  /*0d60*/  IMAD.WIDE R8, R3.reuse, 0x4, R20 ;  /* 0x0000000403087825 */ /* 0x040fe400078e0214 */
[----:B------:R-:W4:Y:S02]  /*0d70*/  LDG.E R21, desc[UR4][R20.64] ;  /* 0x0000000414157981 */ /* 0x000f24000c1e1900 */
[----:B------:R-:W-:-:S02]  /*0d80*/  IMAD.WIDE R22, R3, 0x4, R8 ;  /* 0x0000000403167825 */ /* 0x000fc400078e0208 */
[----:B------:R-:W5:Y:S02]  /*0d90*/  LDG.E R9, desc[UR4][R8.64] ;  /* 0x0000000408097981 */ /* 0x000f64000c1e1900 */
[C---:B------:R-:W-:Y:S02]  /*0da0*/  IMAD.WIDE R10, R3.reuse, 0x4, R22 ;  /* 0x00000004030a7825 */ /* 0x040fe400078e0216 */
[----:B------:R-:W5:Y:S02]  /*0db0*/  LDG.E R23, desc[UR4][R22.64] ;  /* 0x0000000416177981 */ /* 0x000f64000c1e1900 */
[C---:B------:R-:W-:Y:S02]  /*0dc0*/  IMAD.WIDE R12, R3.reuse, 0x4, R10 ;  /* 0x00000004030c7825 */ /* 0x040fe400078e020a */
[----:B------:R-:W5:Y:S02]  /*0dd0*/  LDG.E R11, desc[UR4][R10.64] ;  /* 0x000000040a0b7981 */ /* 0x000f64000c1e1900 */
[----:B------:R-:W-:-:S02]  /*0de0*/  IMAD.WIDE R14, R3, 0x4, R12 ;  /* 0x00000004030e7825 */ /* 0x000fc400078e020c */
[----:B------:R-:W5:Y:S04]  /*0df0*/  LDG.E R13, desc[UR4][R12.64] ;  /* 0x000000040c0d7981 */ /* 0x000f68000c1e1900 */
[----:B------:R-:W5:Y:S01]  /*0e00*/  LDG.E R15, desc[UR4][R14.64] ;  /* 0x000000040e0f7981 */ /* 0x000f62000c1e1900 */
[----:B------:R-:W-:Y:S01]  /*0e10*/  IADD3 R6, PT, PT, R6, 0x8, RZ ;  /* 0x0000000806067810 */ /* 0x000fe20007ffe0ff */
[----:B--2---:R-:W-:-:S04]  /*0e20*/  FADD R16, R7, R16 ;  /* 0x0000001007107221 */ /* 0x004fc80000000000 */
[----:B---3--:R-:W-:-:S04]  /*0e30*/  FADD R16, R16, R19 ;  /* 0x0000001310107221 */ /* 0x008fc80000000000 */
[----:B----4-:R-:W-:-:S04]  /*0e40*/  FADD R16, R16, R21 ;  /* 0x0000001510107221 */ /* 0x010fc80000000000 */
[----:B-----5:R-:W-:-:S04]  /*0e50*/  FADD R16, R16, R9 ;  /* 0x0000000910107221 */ /* 0x020fc80000000000 */
[----:B------:R-:W-:-:S04]  /*0e60*/  FADD R16, R16, R23 ;  /* 0x0000001710107221 */ /* 0x000fc80000000000 */
[----:B------:R-:W-:-:S04]  /*0e70*/  FADD R16, R16, R11 ;  /* 0x0000000b10107221 */ /* 0x000fc80000000000 */
[----:B------:R-:W-:-:S04]  /*0e80*/  FADD R16, R16, R13 ;  /* 0x0000000d10107221 */ /* 0x000fc80000000000 */
[----:B------:R-:W-:-:S07]  /*0e90*/  FADD R7, R16, R15 ;  /* 0x0000000f10077221 */ /* 0x000fce0000000000 */
.L_x_10:
        /* <DEDUP_REMOVED lines=12> */
[----:B------:R-:W-:Y:S02]  /*0f60*/  IMAD.WIDE R12, R3, 0x4, R10 ;  /* 0x00000004030c7825 */ /* 0x000fe400078e020a */
[----:B------:R-:W4:Y:S04]  /*0f70*/  LDG.E R10, desc[UR4][R10.64] ;  /* 0x000000040a0a7981 */ /* 0x000f28000c1e1900 */
[----:B------:R-:W5:Y:S01]  /*0f80*/  LDG.E R12, desc[UR4][R12.64] ;  /* 0x000000040c0c7981 */ /* 0x000f62000c1e1900 */
[----:B------:R-:W-:Y:S01]  /*0f90*/  IADD3 R6, PT, PT, R6, 0x4, RZ ;  /* 0x0000000406067810 */ /* 0x000fe20007ffe0ff */
[----:B--2---:R-:W-:-:S04]  /*0fa0*/  FADD R7, R7, R4 ;  /* 0x0000000407077221 */ /* 0x004fc80000000000 */
[----:B---3--:R-:W-:-:S04]  /*0fb0*/  FADD R7, R7, R8 ;  /* 0x0000000807077221 */ /* 0x008fc80000000000 */
[----:B----4-:R-:W-:-:S04]  /*0fc0*/  FADD R7, R7, R10 ;  /* 0x0000000a07077221 */ /* 0x010fc80000000000 */
[----:B-----5:R-:W-:-:S07]  /*0fd0*/  FADD R7, R7, R12 ;  /* 0x0000000c07077221 */ /* 0x020fce0000000000 */
.L_x_11:
[----:B------:R-:W-:Y:S05]  /*0fe0*/  @!P1 BRA `(.L_x_7) ;  /* 0x0000000000289947 */ /* 0x000fea0003800000 */
[----:B------:R-:W0:Y:S01]  /*0ff0*/  LDC.64 R8, c[0x0][0x390] ;  /* 0x0000e400ff087b82 */ /* 0x000e220000000a00 */
[----:B------:R-:W-:Y:S01]  /*1000*/  IMAD R6, R6, R3, R0 ;  /* 0x0000000306067224 */ /* 0x000fe200078e0200 */
[----:B------:R-:W-:-:S07]  /*1010*/  IADD3 R2, PT, PT, -R14, RZ, RZ ;  /* 0x000000ff0e027210 */ /* 0x000fce0007ffe1ff */
.L_x_12:
[----:B0-----:R-:W-:-:S06]  /*1020*/  IMAD.WIDE R4, R6, 0x4, R8 ;  /* 0x0000000406047825 */ /* 0x001fcc00078e0208 */
[----:B------:R-:W2:Y:S01]  /*1030*/  LDG.E R4, desc[UR4][R4.64] ;  /* 0x0000000404047981 */ /* 0x000ea2000c1e1900 */
[----:B------:R-:W-:Y:S02]  /*1040*/  IADD3 R2, PT, PT, R2, 0x1, RZ ;  /* 0x0000000102027810 */ /* 0x000fe40007ffe0ff */
[----:B------:R-:W-:Y:S02]  /*1050*/  IADD3 R6, PT, PT, R6, R3, RZ ;  /* 0x0000000306067210 */ /* 0x000fe40007ffe0ff */
[----:B------:R-:W-:Y:S01]  /*1060*/  ISETP.NE.AND P0, PT, R2, RZ, PT ;  /* 0x000000ff0200720c */ /* 0x000fe20003f05270 */
[----:B--2---:R-:W-:-:S12]  /*1070*/  FADD R7, R4, R7 ;  /* 0x0000000704077221 */ /* 0x004fd80000000000 */
[----:B------:R-:W-:Y:S05]  /*1080*/  @P0 BRA `(.L_x_12) ;  /* 0xfffffffc00e40947 */ /* 0x000fea000383ffff */
.L_x_7:
[----:B------:R-:W0:Y:S02]  /*1090*/  LDC.64 R2, c[0x0][0x388] ;  /* 0x0000e200ff027b82 */ /* 0x000e240000000a00 */
[----:B0-----:R-:W-:-:S05]  /*10a0*/  IMAD.WIDE.U32 R2, R0, 0x4, R2 ;  /* 0x0000000400027825 */ /* 0x001fca00078e0002 */
[----:B------:R-:W-:Y:S01]  /*10b0*/  REDG.E.ADD.F32.FTZ.RN.STRONG.GPU desc[UR4][R2.64], R7 ;  /* 0x00000007020079a6 */ /* 0x000fe2000c12f304 */
[----:B------:R-:W-:Y:S05]  /*10c0*/  EXIT ;  /* 0x000000000000794d */ /* 0x000fea0003800000 */
.L_x_13:
        /* <DEDUP_REMOVED lines=11> */
.L_x_94:


//--------------------- .text._Z31compute_output_gradients_kernelPfS_Pii --------------------------
	.section	.text._Z31compute_output_gradients_kernelPfS_Pii,"ax",@progbits
	.align	128
        .global         _Z31compute_output_gradients_kernelPfS_Pii
        .type           _Z31compute_output_gradients_kernelPfS_Pii,@function
        .size           _Z31compute_output_gradients_kernelPfS_Pii,(.L_x_95 - _Z31compute_output_gradients_kernelPfS_Pii)
        .other          _Z31compute_output_gradients_kernelPfS_Pii,@"STO_CUDA_ENTRY STV_DEFAULT"
_Z31compute_output_gradients_kernelPfS_Pii:
.text._Z31compute_output_gradients_kernelPfS_Pii:
        /* <DEDUP_REMOVED lines=9> */
[----:B------:R-:W1:Y:S01]  /*0090*/  LDCU.64 UR4, c[0x0][0x358] ;  /* 0x00006b00ff0477ac */ /* 0x000e620008000a00 */
[----:B------:R-:W-:-:S06]  /*00a0*/  IMAD R7, R9, 0xa, RZ ;  /* 0x0000000a09077824 */ /* 0x000fcc00078e02ff */
[----:B------:R-:W2:Y:S01]  /*00b0*/  LDC.64 R2, c[0x0][0x380] ;  /* 0x0000e000ff027b82 */ /* 0x000ea20000000a00 */
[----:B0-----:R-:W-:-:S05]  /*00c0*/  IMAD.WIDE R4, R7, 0x4, R4 ;  /* 0x0000000407047825 */ /* 0x001fca00078e0204 */
[----:B-1----:R-:W3:Y:S01]  /*00d0*/  LDG.E R11, desc[UR4][R4.64] ;  /* 0x00000004040b7981 */ /* 0x002ee2000c1e1900 */
[----:B--2---:R-:W-:-:S05]  /*00e0*/  IMAD.WIDE R2, R7, 0x4, R2 ;  /* 0x0000000407027825 */ /* 0x004fca00078e0202 */
[----:B---3--:R-:W-:Y:S04]  /*00f0*/  STG.E desc[UR4][R2.64], R11 ;  /* 0x0000000b02007986 */ /* 0x008fe8000c101904 */
[----:B------:R-:W2:Y:S04]  /*0100*/  LDG.E R7, desc[UR4][R4.64+0x4] ;  /* 0x0000040404077981 */ /* 0x000ea8000c1e1900 */
[----:B--2---:R0:W-:Y:S04]  /*0110*/  STG.E desc[UR4][R2.64+0x4], R7 ;  /* 0x0000040702007986 */ /* 0x0041e8000c101904 */
[----:B------:R-:W2:Y:S01]  /*0120*/  LDG.E R13, desc[UR4][R4.64+0x8] ;  /* 0x00000804040d7981 */ /* 0x000ea2000c1e1900 */
[----:B0-----:R-:W0:Y:S03]  /*0130*/  LDC.64 R6, c[0x0][0x390] ;  /* 0x0000e400ff067b82 */ /* 0x001e260000000a00 */
[----:B--2---:R1:W-:Y:S04]  /*0140*/  STG.E desc[UR4][R2.64+0x8], R13 ;  /* 0x0000080d02007986 */ /* 0x0043e8000c101904 */
[----:B------:R-:W2:Y:S04]  /*0150*/  LDG.E R15, desc[UR4][R4.64+0xc] ;  /* 0x00000c04040f7981 */ /* 0x000ea8000c1e1900 */
[----:B--2---:R2:W-:Y:S04]  /*0160*/  STG.E desc[UR4][R2.64+0xc], R15 ;  /* 0x00000c0f02007986 */ /* 0x0045e8000c101904 */
[----:B------:R-:W3:Y:S04]  /*0170*/  LDG.E R17, desc[UR4][R4.64+0x10] ;  /* 0x0000100404117981 */ /* 0x000ee8000c1e1900 */
[----:B---3--:R-:W-:Y:S04]  /*0180*/  STG.E desc[UR4][R2.64+0x10], R17 ;  /* 0x0000101102007986 */ /* 0x008fe8000c101904 */
[----:B------:R-:W3:Y:S04]  /*0190*/  LDG.E R19, desc[UR4][R4.64+0x14] ;  /* 0x0000140404137981 */ /* 0x000ee8000c1e1900 */
[----:B---3--:R-:W-:Y:S04]  /*01a0*/  STG.E desc[UR4][R2.64+0x14], R19 ;  /* 0x0000141302007986 */ /* 0x008fe8000c101904 */
[----:B------:R-:W3:Y:S04]  /*01b0*/  LDG.E R11, desc[UR4][R4.64+0x18] ;  /* 0x00001804040b7981 */ /* 0x000ee8000c1e1900 */
[----:B---3--:R3:W-:Y:S04]  /*01c0*/  STG.E desc[UR4][R2.64+0x18], R11 ;  /* 0x0000180b02007986 */ /* 0x0087e8000c101904 */
[----:B------:R-:W4:Y:S04]  /*01d0*/  LDG.E R21, desc[UR4][R4.64+0x1c] ;  /* 0x00001c0404157981 */ /* 0x000f28000c1e1900 */
[----:B----4-:R-:W-:Y:S04]  /*01e0*/  STG.E desc[UR4][R2.64+0x1c], R21 ;  /* 0x00001c1502007986 */ /* 0x010fe8000c101904 */
[----:B-1----:R-:W4:Y:S01]  /*01f0*/  LDG.E R13, desc[UR4][R4.64+0x20] ;  /* 0x00002004040d7981 */ /* 0x002f22000c1e1900 */
[----:B0-----:R-:W-:-:S03]  /*0200*/  IMAD.WIDE R6, R9, 0x4, R6 ;  /* 0x0000000409067825 */ /* 0x001fc600078e0206 */
[----:B----4-:R-:W-:Y:S04]  /*0210*/  STG.E desc[UR4][R2.64+0x20], R13 ;  /* 0x0000200d02007986 */ /* 0x010fe8000c101904 */
[----:B--2---:R-:W2:Y:S04]  /*0220*/  LDG.E R15, desc[UR4][R4.64+0x24] ;  /* 0x00002404040f7981 */ /* 0x004ea8000c1e1900 */
[----:B--2---:R-:W-:Y:S04]  /*0230*/  STG.E desc[UR4][R2.64+0x24], R15 ;  /* 0x0000240f02007986 */ /* 0x004fe8000c101904 */
[----:B------:R-:W2:Y:S02]  /*0240*/  LDG.E R7, desc[UR4][R6.64] ;  /* 0x0000000406077981 */ /* 0x000ea4000c1e1900 */
[----:B--2---:R-:W-:-:S05]  /*0250*/  IMAD.WIDE R8, R7, 0x4, R2 ;  /* 0x0000000407087825 */ /* 0x004fca00078e0202 */
[----:B------:R-:W3:Y:S02]  /*0260*/  LDG.E R0, desc[UR4][R8.64] ;  /* 0x0000000408007981 */ /* 0x000ee4000c1e1900 */
[----:B---3--:R-:W-:-:S05]  /*0270*/  FADD R11, R0, -1 ;  /* 0xbf800000000b7421 */ /* 0x008fca0000000000 */
[----:B------:R-:W-:Y:S01]  /*0280*/  STG.E desc[UR4][R8.64], R11 ;  /* 0x0000000b08007986 */ /* 0x000fe2000c101904 */
[----:B------:R-:W-:Y:S05]  /*0290*/  EXIT ;  /* 0x000000000000794d */ /* 0x000fea0003800000 */
.L_x_14:
        /* <DEDUP_REMOVED lines=14> */
.L_x_95:


//--------------------- .text._Z16zero_grad_kernelPfi --------------------------
	.section	.text._Z16zero_grad_kernelPfi,"ax",@progbits
	.align	128
        .global         _Z16zero_grad_kernelPfi
        .type           _Z16zero_grad_kernelPfi,@function
        .size           _Z16zero_grad_kernelPfi,(.L_x_96 - _Z16zero_grad_kernelPfi)
        .other          _Z16zero_grad_kernelPfi,@"STO_CUDA_ENTRY STV_DEFAULT"
_Z16zero_grad_kernelPfi:
.text._Z16zero_grad_kernelPfi:
        /* <DEDUP_REMOVED lines=10> */
[----:B0-----:R-:W-:-:S05]  /*00a0*/  IMAD.WIDE R2, R5, 0x4, R2 ;  /* 0x0000000405027825 */ /* 0x001fca00078e0202 */
[----:B-1----:R-:W-:Y:S01]  /*00b0*/  STG.E desc[UR4][R2.64], RZ ;  /* 0x000000ff02007986 */ /* 0x002fe2000c101904 */
[----:B------:R-:W-:Y:S05]  /*00c0*/  EXIT ;  /* 0x000000000000794d */ /* 0x000fea0003800000 */
.L_x_15:
        /* <DEDUP_REMOVED lines=11> */
.L_x_96:


//--------------------- .text._Z21clip_gradients_kernelPfif --------------------------
	.section	.text._Z21clip_gradients_kernelPfif,"ax",@progbits
	.align	128
        .global         _Z21clip_gradients_kernelPfif
        .type           _Z21clip_gradients_kernelPfif,@function
        .size           _Z21clip_gradients_kernelPfif,(.L_x_97 - _Z21clip_gradients_kernelPfif)
        .other          _Z21clip_gradients_kernelPfif,@"STO_CUDA_ENTRY STV_DEFAULT"
_Z21clip_gradients_kernelPfif:
.text._Z21clip_gradients_kernelPfif:
        /* <DEDUP_REMOVED lines=10> */
[----:B0-----:R-:W-:-:S06]  /*00a0*/  IMAD.WIDE R2, R5, 0x4, R2 ;  /* 0x0000000405027825 */ /* 0x001fcc00078e0202 */
[----:B------:R-:W0:Y:S01]  /*00b0*/  LDC R5, c[0x0][0x38c] ;  /* 0x0000e300ff057b82 */ /* 0x000e220000000800 */
[----:B-1----:R-:W0:Y:S02]  /*00c0*/  LDG.E R0, desc[UR4][R2.64] ;  /* 0x0000000402007981 */ /* 0x002e24000c1e1900 */
[----:B0-----:R-:W-:-:S13]  /*00d0*/  FSETP.GT.AND P0, PT, R0, R5, PT ;  /* 0x000000050000720b */ /* 0x001fda0003f04000 */
[----:B------:R0:W-:Y:S01]  /*00e0*/  @P0 STG.E desc[UR4][R2.64], R5 ;  /* 0x0000000502000986 */ /* 0x0001e2000c101904 */
[----:B------:R-:W-:Y:S05]  /*00f0*/  @P0 EXIT ;  /* 0x000000000000094d */ /* 0x000fea0003800000 */
[----:B------:R-:W-:-:S13]  /*0100*/  FSETP.GEU.AND P0, PT, R0, -R5, PT ;  /* 0x800000050000720b */ /* 0x000fda0003f0e000 */
[----:B------:R-:W-:Y:S05]  /*0110*/  @P0 EXIT ;  /* 0x000000000000094d */ /* 0x000fea0003800000 */
[----:B0-----:R-:W-:-:S05]  /*0120*/  FADD R5, -R5, -RZ ;  /* 0x800000ff05057221 */ /* 0x001fca0000000100 */
[----:B------:R-:W-:Y:S01]  /*0130*/  STG.E desc[UR4][R2.64], R5 ;  /* 0x0000000502007986 */ /* 0x000fe2000c101904 */
[----:B------:R-:W-:Y:S05]  /*0140*/  EXIT ;  /* 0x000000000000794d */ /* 0x000fea0003800000 */
.L_x_16:
        /* <DEDUP_REMOVED lines=11> */
.L_x_97:


//--------------------- .text._Z14softmax_kernelPfii --------------------------
	.section	.text._Z14softmax_kernelPfii,"ax",@progbits
	.align	128
        .global         _Z14softmax_kernelPfii
        .type           _Z14softmax_kernelPfii,@function
        .size           _Z14softmax_kernelPfii,(.L_x_90 - _Z14softmax_kernelPfii)
        .other          _Z14softmax_kernelPfii,@"STO_CUDA_ENTRY STV_DEFAULT"
_Z14softmax_kernelPfii:
.text._Z14softmax_kernelPfii:
[----:B------:R-:W-:Y:S08]  /*0000*/  LDC R1, c[0x0][0x37c] ;  /* 0x0000df00ff017b82 */ /* 0x000ff00000000800 */
[----:B------:R-:W0:Y:S08]  /*0010*/  S2UR UR4, SR_CTAID.X ;  /* 0x00000000000479c3 */ /* 0x000e300000002500 */
[----:B------:R-:W0:Y:S02]  /*0020*/  LDC R0, c[0x0][0x388] ;  /* 0x0000e200ff007b82 */ /* 0x000e240000000800 */
[----:B0-----:R-:W-:-:S13]  /*0030*/  ISETP.LE.AND P0, PT, R0, UR4, PT ;  /* 0x0000000400007c0c */ /* 0x001fda000bf03270 */
[----:B------:R-:W-:Y:S05]  /*0040*/  @P0 EXIT ;  /* 0x000000000000094d */ /* 0x000fea0003800000 */
[----:B------:R-:W0:Y:S01]  /*0050*/  LDC R3, c[0x0][0x38c] ;  /* 0x0000e300ff037b82 */ /* 0x000e220000000800 */
[----:B------:R-:W1:Y:S07]  /*0060*/  LDCU.64 UR8, c[0x0][0x358] ;  /* 0x00006b00ff0877ac */ /* 0x000e6e0008000a00 */
[----:B------:R-:W2:Y:S01]  /*0070*/  LDC.64 R6, c[0x0][0x380] ;  /* 0x0000e000ff067b82 */ /* 0x000ea20000000a00 */
[----:B0-----:R-:W-:-:S04]  /*0080*/  IMAD R2, R3, UR4, RZ ;  /* 0x0000000403027c24 */ /* 0x001fc8000f8e02ff */
[----:B--2---:R-:W-:-:S05]  /*0090*/  IMAD.WIDE R4, R2, 0x4, R6 ;  /* 0x0000000402047825 */ /* 0x004fca00078e0206 */
[----:B-1----:R0:W5:Y:S01]  /*00a0*/  LDG.E R0, desc[UR8][R4.64] ;  /* 0x0000000804007981 */ /* 0x002162000c1e1900 */
[----:B------:R-:W-:-:S13]  /*00b0*/  ISETP.GE.AND P0, PT, R3, 0x2, PT ;  /* 0x000000020300780c */ /* 0x000fda0003f06270 */
[----:B0-----:R-:W-:Y:S05]  /*00c0*/  @!P0 BRA `(.L_x_17) ;  /* 0x0000000400a88947 */ /* 0x001fea0003800000 */
[C---:B------:R-:W-:Y:S01]  /*00d0*/  IADD3 R4, PT, PT, R3.reuse, -0x2, RZ ;  /* 0xfffffffe03047810 */ /* 0x040fe20007ffe0ff */
[----:B------:R-:W-:Y:S01]  /*00e0*/  UMOV UR4, 0x1 ;  /* 0x0000000100047882 */ /* 0x000fe20000000000 */
[----:B------:R-:W-:Y:S02]  /*00f0*/  IADD3 R3, PT, PT, R3, -0x1, RZ ;  /* 0xffffffff03037810 */ /* 0x000fe40007ffe0ff */
[----:B------:R-:W-:Y:S02]  /*0100*/  ISETP.GE.U32.AND P0, PT, R4, 0xf, PT ;  /* 0x0000000f0400780c */ /* 0x000fe40003f06070 */
[----:B------:R-:W-:-:S11]  /*0110*/  LOP3.LUT R19, R3, 0xf, RZ, 0xc0, !PT ;  /* 0x0000000f03137812 */ /* 0x000fd600078ec0ff */
[----:B------:R-:W-:Y:S05]  /*0120*/  @!P0 BRA `(.L_x_18) ;  /* 0x00000000009c8947 */ /* 0x000fea0003800000 */
[----:B------:R-:W-:Y:S01]  /*0130*/  IADD3 R5, PT, PT, R2, 0x1, RZ ;  /* 0x0000000102057810 */ /* 0x000fe20007ffe0ff */
[----:B------:R-:W-:-:S04]  /*0140*/  UMOV UR4, URZ ;  /* 0x000000ff00047c82 */ /* 0x000fc80008000000 */
[----:B------:R-:W-:Y:S01]  /*0150*/  IMAD.WIDE.U32 R4, R5, 0x4, R6 ;  /* 0x0000000405047825 */ /* 0x000fe200078e0006 */
[----:B------:R-:W-:Y:S02]  /*0160*/  LOP3.LUT R6, R3, 0xfffffff0, RZ, 0xc0, !PT ;  /* 0xfffffff003067812 */ /* 0x000fe400078ec0ff */
[----:B------:R-:W-:Y:S02]  /*0170*/  IADD3 R12, P0, PT, R4, 0x20, RZ ;  /* 0x00000020040c7810 */ /* 0x000fe40007f1e0ff */
[----:B------:R-:W-:Y:S02]  /*0180*/  IADD3 R6, PT, PT, -R6, RZ, RZ ;  /* 0x000000ff06067210 */ /* 0x000fe40007ffe1ff */
[----:B------:R-:W-:-:S09]  /*0190*/  IADD3.X R5, PT, PT, RZ, R5, RZ, P0, !PT ;  /* 0x00000005ff057210 */ /* 0x000fd200007fe4ff */
.L_x_19:
[----:B------:R-:W-:-:S05]  /*01a0*/  MOV R4, R12 ;  /* 0x0000000c00047202 */ /* 0x000fca0000000f00 */
[----:B------:R-:W2:Y:S04]  /*01b0*/  LDG.E R11, desc[UR8][R4.64+-0x20] ;  /* 0xffffe008040b7981 */ /* 0x000ea8000c1e1900 */
[----:B------:R-:W2:Y:S04]  /*01c0*/  LDG.E R12, desc[UR8][R4.64+-0x1c] ;  /* 0xffffe408040c7981 */ /* 0x000ea8000c1e1900 */
[----:B------:R-:W3:Y:S04]  /*01d0*/  LDG.E R14, desc[UR8][R4.64+-0x18] ;  /* 0xffffe808040e7981 */ /* 0x000ee8000c1e1900 */
[----:B------:R-:W3:Y:S04]  /*01e0*/  LDG.E R13, desc[UR8][R4.64+-0x14] ;  /* 0xffffec08040d7981 */ /* 0x000ee8000c1e1900 */
[----:B------:R-:W4:Y:S04]  /*01f0*/  LDG.E R16, desc[UR8][R4.64+-0x10] ;  /* 0xfffff00804107981 */ /* 0x000f28000c1e1900 */
        /* <DEDUP_REMOVED lines=10> */
[----:B------:R0:W4:Y:S01]  /*02a0*/  LDG.E R7, desc[UR8][R4.64+0x1c] ;  /* 0x00001c0804077981 */ /* 0x000122000c1e1900 */
[----:B------:R-:W-:Y:S01]  /*02b0*/  IADD3 R6, PT, PT, R6, 0x10, RZ ;  /* 0x0000001006067810 */ /* 0x000fe20007ffe0ff */
[----:B------:R-:W-:-:S03]  /*02c0*/  UIADD3 UR4, UPT, UPT, UR4, 0x10, URZ ;  /* 0x0000001004047890 */ /* 0x000fc6000fffe0ff */
[----:B------:R-:W-:Y:S02]  /*02d0*/  ISETP.NE.AND P0, PT, R6, RZ, PT ;  /* 0x000000ff0600720c */ /* 0x000fe40003f05270 */
[----:B--2--5:R-:W-:Y:S02]  /*02e0*/  FMNMX3 R11, R0, R11, R12, !PT ;  /* 0x0000000b000b7276 */ /* 0x024fe4000780000c */
[----:B------:R-:W-:-:S04]  /*02f0*/  IADD3 R12, P1, PT, R4, 0x40, RZ ;  /* 0x00000040040c7810 */ /* 0x000fc80007f3e0ff */
[----:B0-----:R-:W-:Y:S02]  /*0300*/  IADD3.X R5, PT, PT, RZ, R5, RZ, P1, !PT ;  /* 0x00000005ff057210 */ /* 0x001fe40000ffe4ff */
[----:B---3--:R-:W-:-:S04]  /*0310*/  FMNMX3 R11, R11, R14, R13, !PT ;  /* 0x0000000e0b0b7276 */ /* 0x008fc8000780000d */
[----:B----4-:R-:W-:-:S04]  /*0320*/  FMNMX3 R11, R11, R16, R15, !PT ;  /* 0x000000100b0b7276 */ /* 0x010fc8000780000f */
[----:B------:R-:W-:-:S04]  /*0330*/  FMNMX3 R11, R11, R18, R17, !PT ;  /* 0x000000120b0b7276 */ /* 0x000fc80007800011 */
[----:B------:R-:W-:-:S04]  /*0340*/  FMNMX3 R11, R11, R20, R21, !PT ;  /* 0x000000140b0b7276 */ /* 0x000fc80007800015 */
[----:B------:R-:W-:-:S04]  /*0350*/  FMNMX3 R11, R11, R22, R23, !PT ;  /* 0x000000160b0b7276 */ /* 0x000fc80007800017 */
[----:B------:R-:W-:-:S04]  /*0360*/  FMNMX3 R9, R11, R9, R10, !PT ;  /* 0x000000090b097276 */ /* 0x000fc8000780000a */
[----:B------:R-:W-:Y:S01]  /*0370*/  FMNMX3 R0, R9, R8, R7, !PT ;  /* 0x0000000809007276 */ /* 0x000fe20007800007 */
[----:B------:R-:W-:Y:S06]  /*0380*/  @P0 BRA `(.L_x_19) ;  /* 0xfffffffc00840947 */ /* 0x000fec000383ffff */
[----:B------:R-:W-:-:S12]  /*0390*/  UIADD3 UR4, UPT, UPT, UR4, 0x1, URZ ;  /* 0x0000000104047890 */ /* 0x000fd8000fffe0ff */
.L_x_18:
[----:B------:R-:W-:-:S13]  /*03a0*/  ISETP.NE.AND P0, PT, R19, RZ, PT ;  /* 0x000000ff1300720c */ /* 0x000fda0003f05270 */
[----:B------:R-:W-:Y:S05]  /*03b0*/  @!P0 BRA `(.L_x_17) ;  /* 0x0000000000ec8947 */ /* 0x000fea0003800000 */
[----:B------:R-:W-:Y:S02]  /*03c0*/  ISETP.GE.U32.AND P0, PT, R19, 0x8, PT ;  /* 0x000000081300780c */ /* 0x000fe40003f06070 */
[----:B------:R-:W-:-:S04]  /*03d0*/  LOP3.LUT R15, R3, 0x7, RZ, 0xc0, !PT ;  /* 0x00000007030f7812 */ /* 0x000fc800078ec0ff */
[----:B------:R-:W-:-:S07]  /*03e0*/  ISETP.NE.AND P1, PT, R15, RZ, PT ;  /* 0x000000ff0f00720c */ /* 0x000fce0003f25270 */
[----:B------:R-:W-:Y:S06]  /*03f0*/  @!P0 BRA `(.L_x_20) ;  /* 0x0000000000548947 */ /* 0x000fec0003800000 */
[----:B------:R-:W0:Y:S01]  /*0400*/  LDC.64 R10, c[0x0][0x380] ;  /* 0x0000e000ff0a7b82 */ /* 0x000e220000000a00 */
[C---:B------:R-:W-:Y:S02]  /*0410*/  IADD3 R8, P0, PT, R2.reuse, UR4, RZ ;  /* 0x0000000402087c10 */ /* 0x040fe4000ff1e0ff */
[----:B------:R-:W-:Y:S02]  /*0420*/  IADD3 R5, PT, PT, R2, UR4, RZ ;  /* 0x0000000402057c10 */ /* 0x000fe4000fffe0ff */
[----:B------:R-:W-:-:S03]  /*0430*/  IADD3.X R9, PT, PT, RZ, RZ, RZ, P0, !PT ;  /* 0x000000ffff097210 */ /* 0x000fc600007fe4ff */
[----:B------:R-:W1:Y:S01]  /*0440*/  LDC.64 R6, c[0x0][0x380] ;  /* 0x0000e000ff067b82 */ /* 0x000e620000000a00 */
[----:B0-----:R-:W-:Y:S01]  /*0450*/  LEA R4, P0, R8, R10, 0x2 ;  /* 0x0000000a08047211 */ /* 0x001fe200078010ff */
[----:B-1----:R-:W-:-:S03]  /*0460*/  IMAD.WIDE.U32 R6, R5, 0x4, R6 ;  /* 0x0000000405067825 */ /* 0x002fc600078e0006 */
[----:B------:R-:W-:-:S03]  /*0470*/  LEA.HI.X R5, R8, R11, R9, 0x2, P0 ;  /* 0x0000000b08057211 */ /* 0x000fc600000f1409 */
[----:B------:R-:W2:Y:S04]  /*0480*/  LDG.E R7, desc[UR8][R6.64] ;  /* 0x0000000806077981 */ /* 0x000ea8000c1e1900 */
[----:B------:R-:W2:Y:S04]  /*0490*/  LDG.E R8, desc[UR8][R4.64+0x4] ;  /* 0x0000040804087981 */ /* 0x000ea8000c1e1900 */
[----:B------:R-:W3:Y:S04]  /*04a0*/  LDG.E R9, desc[UR8][R4.64+0x8] ;  /* 0x0000080804097981 */ /* 0x000ee8000c1e1900 */
[----:B------:R-:W3:Y:S04]  /*04b0*/  LDG.E R10, desc[UR8][R4.64+0xc] ;  /* 0x00000c08040a7981 */ /* 0x000ee8000c1e1900 */
[----:B------:R-:W4:Y:S04]  /*04c0*/  LDG.E R11, desc[UR8][R4.64+0x10] ;  /* 0x00001008040b7981 */ /* 0x000f28000c1e1900 */
[----:B------:R-:W4:Y:S04]  /*04d0*/  LDG.E R12, desc[UR8][R4.64+0x14] ;  /* 0x00001408040c7981 */ /* 0x000f28000c1e1900 */
[----:B------:R-:W4:Y:S04]  /*04e0*/  LDG.E R13, desc[UR8][R4.64+0x18] ;  /* 0x00001808040d7981 */ /* 0x000f28000c1e1900 */
[----:B------:R-:W4:Y:S01]  /*04f0*/  LDG.E R14, desc[UR8][R4.64+0x1c] ;  /* 0x00001c08040e7981 */ /* 0x000f22000c1e1900 */
[----:B------:R-:W-:Y:S01]  /*0500*/  UIADD3 UR4, UPT, UPT, UR4, 0x8, URZ ;  /* 0x0000000804047890 */ /* 0x000fe2000fffe0ff */
[----:B--2--5:R-:W-:-:S04]  /*0510*/  FMNMX3 R8, R0, R7, R8, !PT ;  /* 0x0000000700087276 */ /* 0x024fc80007800008 */
[----:B---3--:R-:W-:-:S04]  /*0520*/  FMNMX3 R8, R8, R9, R10, !PT ;  /* 0x0000000908087276 */ /* 0x008fc8000780000a */
[----:B----4-:R-:W-:-:S04]  /*0530*/  FMNMX3 R8, R8, R11, R12, !PT ;  /* 0x0000000b08087276 */ /* 0x010fc8000780000c */
[----:B------:R-:W-:-:S07]  /*0540*/  FMNMX3 R0, R8, R13, R14, !PT ;  /* 0x0000000d08007276 */ /* 0x000fce000780000e */
.L_x_20:
        /* <DEDUP_REMOVED lines=16> */
[----:B------:R-:W3:Y:S01]  /*0650*/  LDG.E R10, desc[UR8][R6.64+0xc] ;  /* 0x00000c08060a7981 */ /* 0x000ee2000c1e1900 */
[----:B------:R-:W-:Y:S01]  /*0660*/  UIADD3 UR4, UPT, UPT, UR4, 0x4, URZ ;  /* 0x0000000404047890 */ /* 0x000fe2000fffe0ff */
[----:B--2--5:R-:W-:-:S04]  /*0670*/  FMNMX3 R0, R0, R5, R8, !PT ;  /* 0x0000000500007276 */ /* 0x024fc80007800008 */
[----:B---3--:R-:W-:-:S07]  /*0680*/  FMNMX3 R0, R0, R9, R10, !PT ;  /* 0x0000000900007276 */ /* 0x008fce000780000a */
.L_x_21:
[----:B------:R-:W-:Y:S05]  /*0690*/  @!P1 BRA `(.L_x_17) ;  /* 0x0000000000349947 */ /* 0x000fea0003800000 */
[----:B------:R-:W0:Y:S01]  /*06a0*/  LDC.64 R4, c[0x0][0x380] ;  /* 0x0000e000ff047b82 */ /* 0x000e220000000a00 */
[----:B------:R-:W-:Y:S02]  /*06b0*/  IADD3 R7, PT, PT, R2, UR4, RZ ;  /* 0x0000000402077c10 */ /* 0x000fe4000fffe0ff */
[----:B------:R-:W-:-:S03]  /*06c0*/  IADD3 R3, PT, PT, -R3, RZ, RZ ;  /* 0x000000ff03037210 */ /* 0x000fc60007ffe1ff */
[----:B0-----:R-:W-:-:S05]  /*06d0*/  IMAD.WIDE.U32 R4, R7, 0x4, R4 ;  /* 0x0000000407047825 */ /* 0x001fca00078e0004 */
[----:B------:R-:W-:-:S07]  /*06e0*/  MOV R7, R5 ;  /* 0x0000000500077202 */ /* 0x000fce0000000f00 */
.L_x_22:
[----:B------:R-:W-:-:S06]  /*06f0*/  MOV R5, R7 ;  /* 0x0000000700057202 */ /* 0x000fcc0000000f00 */
[----:B------:R0:W2:Y:S01]  /*0700*/  LDG.E R5, desc[UR8][R4.64] ;  /* 0x0000000804057981 */ /* 0x0000a2000c1e1900 */
[----:B------:R-:W-:-:S04]  /*0710*/  IADD3 R3, PT, PT, R3, 0x1, RZ ;  /* 0x0000000103037810 */ /* 0x000fc80007ffe0ff */
[----:B------:R-:W-:Y:S02]  /*0720*/  ISETP.NE.AND P0, PT, R3, RZ, PT ;  /* 0x000000ff0300720c */ /* 0x000fe40003f05270 */
[----:B0-----:R-:W-:-:S04]  /*0730*/  IADD3 R4, P1, PT, R4, 0x4, RZ ;  /* 0x0000000404047810 */ /* 0x001fc80007f3e0ff */
[----:B------:R-:W-:Y:S02]  /*0740*/  IADD3.X R7, PT, PT, RZ, R7, RZ, P1, !PT ;  /* 0x00000007ff077210 */ /* 0x000fe40000ffe4ff */
[----:B--2--5:R-:W-:-:S05]  /*0750*/  FMNMX R0, R5, R0, !PT ;  /* 0x0000000005007209 */ /* 0x024fca0007800000 */
[----:B------:R-:W-:Y:S05]  /*0760*/  @P0 BRA `(.L_x_22) ;  /* 0xfffffffc00e00947 */ /* 0x000fea000383ffff */
.L_x_17:
[----:B------:R-:W0:Y:S01]  /*0770*/  LDCU UR5, c[0x0][0x38c] ;  /* 0x00007180ff0577ac */ /* 0x000e220008000800 */
[----:B------:R-:W-:Y:S01]  /*0780*/  HFMA2 R3, -RZ, RZ, 0, 0 ;  /* 0x00000000ff037431 */ /* 0x000fe200000001ff */
[----:B0-----:R-:W-:-:S09]  /*0790*/  UISETP.GE.AND UP0, UPT, UR5, 0x1, UPT ;  /* 0x000000010500788c */ /* 0x001fd2000bf06270 */
[----:B------:R-:W-:Y:S05]  /*07a0*/  BRA.U !UP0, `(.L_x_23) ;  /* 0x0000000d08c47547 */ /* 0x000fea000b800000 */
[----:B------:R-:W-:Y:S01]  /*07b0*/  UISETP.GE.U32.AND UP1, UPT, UR5, 0x8, UPT ;  /* 0x000000080500788c */ /* 0x000fe2000bf26070 */
[----:B------:R-:W-:Y:S01]  /*07c0*/  MOV R3, RZ ;  /* 0x000000ff00037202 */ /* 0x000fe20000000f00 */
[----:B------:R-:W-:Y:S01]  /*07d0*/  ULOP3.LUT UR6, UR5, 0x7, URZ, 0xc0, !UPT ;  /* 0x0000000705067892 */ /* 0x000fe2000f8ec0ff */
[----:B------:R-:W-:-:S03]  /*07e0*/  UMOV UR4, URZ ;  /* 0x000000ff00047c82 */ /* 0x000fc60008000000 */
[----:B------:R-:W-:-:S03]  /*07f0*/  UISETP.NE.AND UP0, UPT, UR6, URZ, UPT ;  /* 0x000000ff0600728c */ /* 0x000fc6000bf05270 */
[----:B------:R-:W-:Y:S08]  /*0800*/  BRA.U !UP1, `(.L_x_24) ;  /* 0x0000000509c07547 */ /* 0x000ff0000b800000 */
[----:B------:R-:W0:Y:S01]  /*0810*/  LDC.64 R4, c[0x0][0x380] ;  /* 0x0000e000ff047b82 */ /* 0x000e220000000a00 */
[----:B------:R-:W-:Y:S01]  /*0820*/  ULOP3.LUT UR4, UR5, 0x7ffffff8, URZ, 0xc0, !UPT ;  /* 0x7ffffff805047892 */ /* 0x000fe2000f8ec0ff */
[----:B------:R-:W-:-:S03]  /*0830*/  MOV R3, RZ ;  /* 0x000000ff00037202 */ /* 0x000fc60000000f00 */
[----:B------:R-:W-:Y:S01]  /*0840*/  UIADD3 UR5, UPT, UPT, -UR4, URZ, URZ ;  /* 0x000000ff04057290 */ /* 0x000fe2000fffe1ff */
[----:B0-----:R-:W-:-:S03]  /*0850*/  IMAD.WIDE.U32 R4, R2, 0x4, R4 ;  /* 0x0000000402047825 */ /* 0x001fc600078e0004 */
[----:B------:R-:W-:-:S04]  /*0860*/  IADD3 R8, P0, PT, R4, 0x10, RZ ;  /* 0x0000001004087810 */ /* 0x000fc80007f1e0ff */
[----:B------:R-:W-:-:S09]  /*0870*/  IADD3.X R7, PT, PT, RZ, R5, RZ, P0, !PT ;  /* 0x00000005ff077210 */ /* 0x000fd200007fe4ff */
.L_x_25:
[----:B--2---:R-:W-:Y:S02]  /*0880*/  MOV R4, R8 ;  /* 0x0000000800047202 */ /* 0x004fe40000000f00 */
[----:B------:R-:W-:-:S05]  /*0890*/  MOV R5, R7 ;  /* 0x0000000700057202 */ /* 0x000fca0000000f00 */
[----:B------:R-:W2:Y:S04]  /*08a0*/  LDG.E R7, desc[UR8][R4.64+-0x10] ;  /* 0xfffff00804077981 */ /* 0x000ea8000c1e1900 */
[----:B------:R-:W3:Y:S04]  /*08b0*/  LDG.E R25, desc[UR8][R4.64+-0xc] ;  /* 0xfffff40804197981 */ /* 0x000ee8000c1e1900 */
[----:B------:R-:W4:Y:S04]  /*08c0*/  LDG.E R21, desc[UR8][R4.64+-0x8] ;  /* 0xfffff80804157981 */ /* 0x000f28000c1e1900 */
[----:B------:R-:W4:Y:S04]  /*08d0*/  LDG.E R23, desc[UR8][R4.64+-0x4] ;  /* 0xfffffc0804177981 */ /* 0x000f28000c1e1900 */
[----:B------:R-:W4:Y:S04]  /*08e0*/  LDG.E R11, desc[UR8][R4.64] ;  /* 0x00000008040b7981 */ /* 0x000f28000c1e1900 */
[----:B------:R-:W4:Y:S04]  /*08f0*/  LDG.E R15, desc[UR8][R4.64+0x4] ;  /* 0x00000408040f7981 */ /* 0x000f28000c1e1900 */
[----:B------:R-:W4:Y:S04]  /*0900*/  LDG.E R19, desc[UR8][R4.64+0x8] ;  /* 0x0000080804137981 */ /* 0x000f28000c1e1900 */
[----:B------:R-:W4:Y:S01]  /*0910*/  LDG.E R17, desc[UR8][R4.64+0xc] ;  /* 0x00000c0804117981 */ /* 0x000f22000c1e1900 */
[----:B------:R-:W-:Y:S01]  /*0920*/  HFMA2 R12, -RZ, RZ, 0.96630859375, -0.0022525787353515625 ;  /* 0x3bbb989dff0c7431 */ /* 0x000fe200000001ff */
[----:B------:R-:W-:Y:S01]  /*0930*/  MOV R13, 0x437c0000 ;  /* 0x437c0000000d7802 */ /* 0x000fe20000000f00 */
[----:B------:R-:W-:-:S04]  /*0940*/  UIADD3 UR5, UPT, UPT, UR5, 0x8, URZ ;  /* 0x0000000805057890 */ /* 0x000fc8000fffe0ff */
[----:B------:R-:W-:Y:S01]  /*0950*/  UISETP.NE.AND UP1, UPT, UR5, URZ, UPT ;  /* 0x000000ff0500728c */ /* 0x000fe2000bf25270 */
[----:B--2--5:R-:W-:-:S04]  /*0960*/  FADD R7, R7, -R0 ;  /* 0x8000000007077221 */ /* 0x024fc80000000000 */
[----:B------:R-:W-:Y:S01]  /*0970*/  FFMA.SAT R6, R7, R12, 0.5 ;  /* 0x3f00000007067423 */ /* 0x000fe2000000200c */
[----:B---3--:R-:W-:-:S03]  /*0980*/  FADD R25, R25, -R0 ;  /* 0x8000000019197221 */ /* 0x008fc60000000000 */
[-C--:B------:R-:W-:Y:S01]  /*0990*/  FFMA.RM R9, R6, R13.reuse, 12582913 ;  /* 0x4b40000106097423 */ /* 0x080fe2000000400d */
[-C--:B------:R-:W-:Y:S01]  /*09a0*/  FFMA.SAT R6, R25, R12.reuse, 0.5 ;  /* 0x3f00000019067423 */ /* 0x080fe2000000200c */
[--C-:B----4-:R-:W-:Y:S02]  /*09b0*/  FADD R21, R21, -R0.reuse ;  /* 0x8000000015157221 */ /* 0x110fe40000000000 */
[----:B------:R-:W-:Y:S01]  /*09c0*/  FADD R8, R9, -12583039 ;  /* 0xcb40007f09087421 */ /* 0x000fe20000000000 */
[-C--:B------:R-:W-:Y:S01]  /*09d0*/  FFMA.RM R6, R6, R13.reuse, 12582913 ;  /* 0x4b40000106067423 */ /* 0x080fe2000000400d */
[-C--:B------:R-:W-:Y:S01]  /*09e0*/  FFMA.SAT R14, R21, R12.reuse, 0.5 ;  /* 0x3f000000150e7423 */ /* 0x080fe2000000200c */
[----:B------:R-:W-:Y:S01]  /*09f0*/  FADD R23, R23, -R0 ;  /* 0x8000000017177221 */ /* 0x000fe20000000000 */
[----:B------:R-:W-:Y:S01]  /*0a00*/  FFMA R8, R7, 1.4426950216293334961, -R8 ;  /* 0x3fb8aa3b07087823 */ /* 0x000fe20000000808 */
[C---:B------:R-:W-:Y:S01]  /*0a10*/  FADD R10, R6.reuse, -12583039 ;  /* 0xcb40007f060a7421 */ /* 0x040fe20000000000 */
[----:B------:R-:W-:Y:S01]  /*0a20*/  SHF.L.U32 R6, R6, 0x17, RZ ;  /* 0x0000001706067819 */ /* 0x000fe200000006ff */
[----:B------:R-:W-:Y:S01]  /*0a30*/  FFMA.SAT R18, R23, R12, 0.5 ;  /* 0x3f00000017127423 */ /* 0x000fe2000000200c */
[----:B------:R-:W-:Y:S01]  /*0a40*/  FFMA R8, R7, 1.925963033500011079e-08, R8 ;  /* 0x32a5706007087823 */ /* 0x000fe20000000008 */
[----:B------:R-:W-:Y:S01]  /*0a50*/  FFMA.RM R7, R14, R13, 12582913 ;  /* 0x4b4000010e077423 */ /* 0x000fe2000000400d */
[----:B------:R-:W-:-:S03]  /*0a60*/  FFMA R10, R25, 1.4426950216293334961, -R10 ;  /* 0x3fb8aa3b190a7823 */ /* 0x000fc6000000080a */
[----:B------:R-:W-:Y:S01]  /*0a70*/  FADD R14, R7, -12583039 ;  /* 0xcb40007f070e7421 */ /* 0x000fe20000000000 */
[----:B------:R-:W-:Y:S01]  /*0a80*/  FFMA R16, R25, 1.925963033500011079e-08, R10 ;  /* 0x32a5706019107823 */ /* 0x000fe2000000000a */
[----:B------:R-:W-:Y:S01]  /*0a90*/  FADD R25, R11, -R0 ;  /* 0x800000000b197221 */ /* 0x000fe20000000000 */
[-C--:B------:R-:W-:Y:S01]  /*0aa0*/  FFMA.RM R10, R18, R13.reuse, 12582913 ;  /* 0x4b400001120a7423 */ /* 0x080fe2000000400d */
[----:B------:R-:W-:Y:S01]  /*0ab0*/  FFMA R14, R21, 1.4426950216293334961, -R14 ;  /* 0x3fb8aa3b150e7823 */ /* 0x000fe2000000080e */
[----:B------:R-:W0:Y:S01]  /*0ac0*/  MUFU.EX2 R8, R8 ;  /* 0x0000000800087308 */ /* 0x000e220000000800 */
[----:B------:R-:W-:Y:S01]  /*0ad0*/  FFMA.SAT R22, R25, R12, 0.5 ;  /* 0x3f00000019167423 */ /* 0x000fe2000000200c */
[----:B------:R-:W-:Y:S01]  /*0ae0*/  FADD R18, R10, -12583039 ;  /* 0xcb40007f0a127421 */ /* 0x000fe20000000000 */
[----:B------:R-:W-:Y:S01]  /*0af0*/  FFMA R20, R21, 1.925963033500011079e-08, R14 ;  /* 0x32a5706015147823 */ /* 0x000fe2000000000e */
[----:B------:R-:W-:Y:S01]  /*0b00*/  FADD R21, R15, -R0 ;  /* 0x800000000f157221 */ /* 0x000fe20000000000 */
[----:B------:R-:W-:Y:S01]  /*0b10*/  FFMA.RM R14, R22, R13, 12582913 ;  /* 0x4b400001160e7423 */ /* 0x000fe2000000400d */
[----:B------:R-:W-:-:S02]  /*0b20*/  FFMA R18, R23, 1.4426950216293334961, -R18 ;  /* 0x3fb8aa3b17127823 */ /* 0x000fc40000000812 */
[-C--:B------:R-:W-:Y:S01]  /*0b30*/  FFMA.SAT R26, R21, R12.reuse, 0.5 ;  /* 0x3f000000151a7423 */ /* 0x080fe2000000200c */
[----:B------:R-:W-:Y:S01]  /*0b40*/  FADD R24, R14, -12583039 ;  /* 0xcb40007f0e187421 */ /* 0x000fe20000000000 */
[----:B------:R-:W-:Y:S01]  /*0b50*/  FFMA R22, R23, 1.925963033500011079e-08, R18 ;  /* 0x32a5706017167823 */ /* 0x000fe20000000012 */
[----:B------:R-:W-:Y:S01]  /*0b60*/  FADD R23, R19, -R0 ;  /* 0x8000000013177221 */ /* 0x000fe20000000000 */
[-C--:B------:R-:W-:Y:S01]  /*0b70*/  FFMA.RM R18, R26, R13.reuse, 12582913 ;  /* 0x4b4000011a127423 */ /* 0x080fe2000000400d */
[----:B------:R-:W-:Y:S01]  /*0b80*/  FFMA R24, R25, 1.4426950216293334961, -R24 ;  /* 0x3fb8aa3b19187823 */ /* 0x000fe20000000818 */
[----:B------:R-:W1:Y:S01]  /*0b90*/  MUFU.EX2 R11, R16 ;  /* 0x00000010000b7308 */ /* 0x000e620000000800 */
[-C--:B------:R-:W-:Y:S01]  /*0ba0*/  FFMA.SAT R28, R23, R12.reuse, 0.5 ;  /* 0x3f000000171c7423 */ /* 0x080fe2000000200c */
[----:B------:R-:W-:Y:S01]  /*0bb0*/  FADD R26, R18, -12583039 ;  /* 0xcb40007f121a7421 */ /* 0x000fe20000000000 */
[----:B------:R-:W-:Y:S01]  /*0bc0*/  FFMA R24, R25, 1.925963033500011079e-08, R24 ;  /* 0x32a5706019187823 */ /* 0x000fe20000000018 */
[----:B------:R-:W-:Y:S01]  /*0bd0*/  FADD R25, R17, -R0 ;  /* 0x8000000011197221 */ /* 0x000fe20000000000 */
[-C--:B------:R-:W-:Y:S01]  /*0be0*/  FFMA.RM R19, R28, R13.reuse, 12582913 ;  /* 0x4b4000011c137423 */ /* 0x080fe2000000400d */
[----:B------:R-:W-:Y:S01]  /*0bf0*/  FFMA R26, R21, 1.4426950216293334961, -R26 ;  /* 0x3fb8aa3b151a7823 */ /* 0x000fe2000000081a */
[----:B------:R-:W-:Y:S01]  /*0c00*/  SHF.L.U32 R14, R14, 0x17, RZ ;  /* 0x000000170e0e7819 */ /* 0x000fe200000006ff */
[----:B------:R-:W-:Y:S01]  /*0c10*/  FFMA.SAT R28, R25, R12, 0.5 ;  /* 0x3f000000191c7423 */ /* 0x000fe2000000200c */
[----:B------:R2:W3:Y:S01]  /*0c20*/  MUFU.EX2 R15, R20 ;  /* 0x00000014000f7308 */ /* 0x0004e20000000800 */
[----:B------:R-:W-:Y:S01]  /*0c30*/  FFMA R12, R21, 1.925963033500011079e-08, R26 ;  /* 0x32a57060150c7823 */ /* 0x000fe2000000001a */
[----:B------:R-:W-:Y:S01]  /*0c40*/  SHF.L.U32 R21, R9, 0x17, RZ ;  /* 0x0000001709157819 */ /* 0x000fe200000006ff */
[----:B------:R-:W-:-:S04]  /*0c50*/  FFMA.RM R13, R28, R13, 12582913 ;  /* 0x4b4000011c0d7423 */ /* 0x000fc8000000400d */
[----:B0-----:R-:W-:Y:S01]  /*0c60*/  FMUL R8, R21, R8 ;  /* 0x0000000815087220 */ /* 0x001fe20000400000 */
[----:B------:R0:W4:Y:S01]  /*0c70*/  MUFU.EX2 R16, R22 ;  /* 0x0000001600107308 */ /* 0x0001220000000800 */
[----:B--2---:R-:W-:Y:S01]  /*0c80*/  FADD R20, R19, -12583039 ;  /* 0xcb40007f13147421 */ /* 0x004fe20000000000 */
[----:B-1----:R-:W-:Y:S01]  /*0c90*/  FMUL R11, R6, R11 ;  /* 0x0000000b060b7220 */ /* 0x002fe20000400000 */
[----:B------:R-:W-:Y:S01]  /*0ca0*/  FADD R6, R8, R3 ;  /* 0x0000000308067221 */ /* 0x000fe20000000000 */
[----:B------:R-:W-:Y:S01]  /*0cb0*/  SHF.L.U32 R21, R18, 0x17, RZ ;  /* 0x0000001712157819 */ /* 0x000fe200000006ff */
[----:B------:R-:W-:Y:S01]  /*0cc0*/  FFMA R20, R23, 1.4426950216293334961, -R20 ;  /* 0x3fb8aa3b17147823 */ /* 0x000fe20000000814 */
[C---:B------:R-:W-:Y:S01]  /*0cd0*/  SHF.L.U32 R18, R13.reuse, 0x17, RZ ;  /* 0x000000170d127819 */ /* 0x040fe200000006ff */
[----:B------:R-:W-:Y:S01]  /*0ce0*/  FADD R6, R6, R11 ;  /* 0x0000000b06067221 */ /* 0x000fe20000000000 */
[----:B------:R-:W1:Y:S01]  /*0cf0*/  MUFU.EX2 R17, R24 ;  /* 0x0000001800117308 */ /* 0x000e620000000800 */
[----:B0-----:R-:W-:Y:S01]  /*0d00*/  FADD R22, R13, -12583039 ;  /* 0xcb40007f0d167421 */ /* 0x001fe20000000000 */
[----:B------:R-:W-:Y:S01]  /*0d10*/  FFMA R23, R23, 1.925963033500011079e-08, R20 ;  /* 0x32a5706017177823 */ /* 0x000fe20000000014 */
[----:B------:R-:W-:Y:S01]  /*0d20*/  SHF.L.U32 R20, R7, 0x17, RZ ;  /* 0x0000001707147819 */ /* 0x000fe200000006ff */
[----:B------:R-:W-:Y:S01]  /*0d30*/  STG.E desc[UR8][R4.64+-0xc], R11 ;  /* 0xfffff40b04007986 */ /* 0x000fe2000c101908 */
[----:B------:R-:W-:Y:S01]  /*0d40*/  FFMA R22, R25, 1.4426950216293334961, -R22 ;  /* 0x3fb8aa3b19167823 */ /* 0x000fe20000000816 */
[----:B------:R-:W-:-:S02]  /*0d50*/  SHF.L.U32 R7, R10, 0x17, RZ ;  /* 0x000000170a077819 */ /* 0x000fc400000006ff */
[----:B------:R-:W0:Y:S01]  /*0d60*/  MUFU.EX2 R12, R12 ;  /* 0x0000000c000c7308 */ /* 0x000e220000000800 */
[----:B------:R-:W-:Y:S01]  /*0d70*/  FFMA R22, R25, 1.925963033500011079e-08, R22 ;  /* 0x32a5706019167823 */ /* 0x000fe20000000016 */
[----:B------:R-:W-:Y:S01]  /*0d80*/  SHF.L.U32 R10, R19, 0x17, RZ ;  /* 0x00000017130a7819 */ /* 0x000fe200000006ff */
[----:B---3--:R-:W-:Y:S01]  /*0d90*/  FMUL R15, R20, R15 ;  /* 0x0000000f140f7220 */ /* 0x008fe20000400000 */
[----:B----4-:R-:W-:Y:S01]  /*0da0*/  FMUL R7, R7, R16 ;  /* 0x0000001007077220 */ /* 0x010fe20000400000 */
[----:B------:R2:W-:Y:S02]  /*0db0*/  STG.E desc[UR8][R4.64+-0x10], R8 ;  /* 0xfffff00804007986 */ /* 0x0005e4000c101908 */
[----:B------:R-:W-:Y:S01]  /*0dc0*/  FADD R6, R6, R15 ;  /* 0x0000000f06067221 */ /* 0x000fe20000000000 */
[----:B------:R-:W3:Y:S01]  /*0dd0*/  MUFU.EX2 R9, R23 ;  /* 0x0000001700097308 */ /* 0x000ee20000000800 */
[----:B-1----:R-:W-:Y:S01]  /*0de0*/  FMUL R17, R14, R17 ;  /* 0x000000110e117220 */ /* 0x002fe20000400000 */
[----:B------:R-:W-:Y:S01]  /*0df0*/  STG.E desc[UR8][R4.64+-0x8], R15 ;  /* 0xfffff80f04007986 */ /* 0x000fe2000c101908 */
[----:B------:R-:W-:-:S03]  /*0e00*/  FADD R6, R6, R7 ;  /* 0x0000000706067221 */ /* 0x000fc60000000000 */
[----:B------:R-:W-:Y:S01]  /*0e10*/  STG.E desc[UR8][R4.64], R17 ;  /* 0x0000001104007986 */ /* 0x000fe2000c101908 */
[----:B------:R-:W-:Y:S01]  /*0e20*/  FADD R6, R6, R17 ;  /* 0x0000001106067221 */ /* 0x000fe20000000000 */
[----:B------:R-:W1:Y:S01]  /*0e30*/  MUFU.EX2 R3, R22 ;  /* 0x0000001600037308 */ /* 0x000e620000000800 */
[----:B0-----:R-:W-:Y:S01]  /*0e40*/  FMUL R21, R21, R12 ;  /* 0x0000000c15157220 */ /* 0x001fe20000400000 */
[----:B--2---:R-:W-:Y:S01]  /*0e50*/  IADD3 R8, P0, PT, R4, 0x20, RZ ;  /* 0x0000002004087810 */ /* 0x004fe20007f1e0ff */
[----:B------:R0:W-:Y:S02]  /*0e60*/  STG.E desc[UR8][R4.64+-0x4], R7 ;  /* 0xfffffc0704007986 */ /* 0x0001e4000c101908 */
[----:B------:R-:W-:Y:S02]  /*0e70*/  FADD R6, R6, R21 ;  /* 0x0000001506067221 */ /* 0x000fe40000000000 */
[----:B------:R2:W-:Y:S01]  /*0e80*/  STG.E desc[UR8][R4.64+0x4], R21 ;  /* 0x0000041504007986 */ /* 0x0005e2000c101908 */
[----:B---3--:R-:W-:-:S04]  /*0e90*/  FMUL R9, R10, R9 ;  /* 0x000000090a097220 */ /* 0x008fc80000400000 */
[----:B------:R-:W-:Y:S01]  /*0ea0*/  FADD R6, R6, R9 ;  /* 0x0000000906067221 */ /* 0x000fe20000000000 */
[----:B------:R2:W-:Y:S01]  /*0eb0*/  STG.E desc[UR8][R4.64+0x8], R9 ;  /* 0x0000080904007986 */ /* 0x0005e2000c101908 */
[----:B0-----:R-:W-:Y:S01]  /*0ec0*/  IADD3.X R7, PT, PT, RZ, R5, RZ, P0, !PT ;  /* 0x00000005ff077210 */ /* 0x001fe200007fe4ff */
[----:B-1----:R-:W-:-:S04]  /*0ed0*/  FMUL R11, R18, R3 ;  /* 0x00000003120b7220 */ /* 0x002fc80000400000 */
[----:B------:R-:W-:Y:S01]  /*0ee0*/  FADD R3, R6, R11 ;  /* 0x0000000b06037221 */ /* 0x000fe20000000000 */
[----:B------:R2:W-:Y:S01]  /*0ef0*/  STG.E desc[UR8][R4.64+0xc], R11 ;  /* 0x00000c0b04007986 */ /* 0x0005e2000c101908 */
[----:B------:R-:W-:Y:S05]  /*0f00*/  BRA.U UP1, `(.L_x_25) ;  /* 0xfffffff9015c7547 */ /* 0x000fea000b83ffff */
.L_x_24:
[----:B------:R-:W-:Y:S05]  /*0f10*/  BRA.U !UP0, `(.L_x_23) ;  /* 0x0000000508e87547 */ /* 0x000fea000b800000 */
[----:B------:R-:W0:Y:S01]  /*0f20*/  LDCU UR5, c[0x0][0x38c] ;  /* 0x00007180ff0577ac */ /* 0x000e220008000800 */
[----:B------:R-:W-:Y:S02]  /*0f30*/  UISETP.GE.U32.AND UP0, UPT, UR6, 0x4, UPT ;  /* 0x000000040600788c */ /* 0x000fe4000bf06070 */
[----:B0-----:R-:W-:-:S04]  /*0f40*/  ULOP3.LUT UR7, UR5, 0x3, URZ, 0xc0, !UPT ;  /* 0x0000000305077892 */ /* 0x001fc8000f8ec0ff */
[----:B------:R-:W-:-:S03]  /*0f50*/  UISETP.NE.AND UP1, UPT, UR7, URZ, UPT ;  /* 0x000000ff0700728c */ /* 0x000fc6000bf25270 */
[----:B------:R-:W-:Y:S08]  /*0f60*/  BRA.U !UP0, `(.L_x_26) ;  /* 0x0000000108ec7547 */ /* 0x000ff0000b800000 */
[----:B--2---:R-:W0:Y:S01]  /*0f70*/  LDC.64 R4, c[0x0][0x380] ;  /* 0x0000e000ff047b82 */ /* 0x004e220000000a00 */
[----:B------:R-:W-:-:S05]  /*0f80*/  IADD3 R7, PT, PT, R2, UR4, RZ ;  /* 0x0000000402077c10 */ /* 0x000fca000fffe0ff */
[----:B0-----:R-:W-:-:S05]  /*0f90*/  IMAD.WIDE.U32 R4, R7, 0x4, R4 ;  /* 0x0000000407047825 */ /* 0x001fca00078e0004 */
[----:B------:R-:W2:Y:S01]  /*0fa0*/  LDG.E R7, desc[UR8][R4.64] ;  /* 0x0000000804077981 */ /* 0x000ea2000c1e1900 */
[----:B------:R-:W-:Y:S01]  /*0fb0*/  HFMA2 R9, -RZ, RZ, 0.96630859375, -0.0022525787353515625 ;  /* 0x3bbb989dff097431 */ /* 0x000fe200000001ff */
[----:B------:R-:W-:Y:S02]  /*0fc0*/  MOV R8, 0x437c0000 ;  /* 0x437c000000087802 */ /* 0x000fe40000000f00 */
[----:B------:R-:W-:-:S04]  /*0fd0*/  IADD3 R12, P0, PT, R2, UR4, RZ ;  /* 0x00000004020c7c10 */ /* 0x000fc8000ff1e0ff */
[----:B------:R-:W-:Y:S01]  /*0fe0*/  IADD3.X R14, PT, PT, RZ, RZ, RZ, P0, !PT ;  /* 0x000000ffff0e7210 */ /* 0x000fe200007fe4ff */
[----:B--2--5:R-:W-:-:S04]  /*0ff0*/  FADD R10, R7, -R0 ;  /* 0x80000000070a7221 */ /* 0x024fc80000000000 */
[----:B------:R-:W-:-:S04]  /*1000*/  FFMA.SAT R7, R10, R9, 0.5 ;  /* 0x3f0000000a077423 */ /* 0x000fc80000002009 */
[----:B------:R-:W-:Y:S02]  /*1010*/  FFMA.RM R11, R7, R8, 12582913 ;  /* 0x4b400001070b7423 */ /* 0x000fe40000004008 */
[----:B------:R-:W0:Y:S02]  /*1020*/  LDC.64 R6, c[0x0][0x380] ;  /* 0x0000e000ff067b82 */ /* 0x000e240000000a00 */
[----:B------:R-:W-:-:S04]  /*1030*/  FADD R13, R11, -12583039 ;  /* 0xcb40007f0b0d7421 */ /* 0x000fc80000000000 */
[----:B------:R-:W-:-:S04]  /*1040*/  FFMA R13, R10, 1.4426950216293334961, -R13 ;  /* 0x3fb8aa3b0a0d7823 */ /* 0x000fc8000000080d */
[----:B------:R-:W-:Y:S01]  /*1050*/  FFMA R13, R10, 1.925963033500011079e-08, R13 ;  /* 0x32a570600a0d7823 */ /* 0x000fe2000000000d */
[----:B------:R-:W-:-:S05]  /*1060*/  SHF.L.U32 R10, R11, 0x17, RZ ;  /* 0x000000170b0a7819 */ /* 0x000fca00000006ff */
[----:B------:R-:W1:Y:S01]  /*1070*/  MUFU.EX2 R13, R13 ;  /* 0x0000000d000d7308 */ /* 0x000e620000000800 */
[----:B0-----:R-:W-:-:S04]  /*1080*/  LEA R6, P0, R12, R6, 0x2 ;  /* 0x000000060c067211 */ /* 0x001fc800078010ff */
[----:B------:R-:W-:Y:S01]  /*1090*/  LEA.HI.X R7, R12, R7, R14, 0x2, P0 ;  /* 0x000000070c077211 */ /* 0x000fe200000f140e */
[----:B-1----:R-:W-:-:S05]  /*10a0*/  FMUL R10, R10, R13 ;  /* 0x0000000d0a0a7220 */ /* 0x002fca0000400000 */
[----:B------:R0:W-:Y:S04]  /*10b0*/  STG.E desc[UR8][R4.64], R10 ;  /* 0x0000000a04007986 */ /* 0x0001e8000c101908 */
[----:B------:R-:W2:Y:S04]  /*10c0*/  LDG.E R11, desc[UR8][R6.64+0x4] ;  /* 0x00000408060b7981 */ /* 0x000ea8000c1e1900 */
[----:B------:R-:W3:Y:S04]  /*10d0*/  LDG.E R15, desc[UR8][R6.64+0x8] ;  /* 0x00000808060f7981 */ /* 0x000ee8000c1e1900 */
[----:B------:R-:W4:Y:S01]  /*10e0*/  LDG.E R17, desc[UR8][R6.64+0xc] ;  /* 0x00000c0806117981 */ /* 0x000f22000c1e1900 */
[----:B------:R-:W-:Y:S01]  /*10f0*/  FADD R3, R3, R10 ;  /* 0x0000000a03037221 */ /* 0x000fe20000000000 */
[----:B------:R-:W-:Y:S01]  /*1100*/  UIADD3 UR4, UPT, UPT, UR4, 0x4, URZ ;  /* 0x0000000404047890 */ /* 0x000fe2000fffe0ff */
[--C-:B--2---:R-:W-:Y:S01]  /*1110*/  FADD R12, R11, -R0.reuse ;  /* 0x800000000b0c7221 */ /* 0x104fe20000000000 */
[----:B---3--:R-:W-:-:S03]  /*1120*/  FADD R14, R15, -R0 ;  /* 0x800000000f0e7221 */ /* 0x008fc60000000000 */
[-C--:B------:R-:W-:Y:S01]  /*1130*/  FFMA.SAT R11, R12, R9.reuse, 0.5 ;  /* 0x3f0000000c0b7423 */ /* 0x080fe20000002009 */
[----:B----4-:R-:W-:Y:S01]  /*1140*/  FADD R16, R17, -R0 ;  /* 0x8000000011107221 */ /* 0x010fe20000000000 */
[-C--:B------:R-:W-:Y:S02]  /*1150*/  FFMA.SAT R15, R14, R9.reuse, 0.5 ;  /* 0x3f0000000e0f7423 */ /* 0x080fe40000002009 */
[-C--:B------:R-:W-:Y:S01]  /*1160*/  FFMA.RM R11, R11, R8.reuse, 12582913 ;  /* 0x4b4000010b0b7423 */ /* 0x080fe20000004008 */
[----:B------:R-:W-:Y:S01]  /*1170*/  FFMA.SAT R9, R16, R9, 0.5 ;  /* 0x3f00000010097423 */ /* 0x000fe20000002009 */
[-C--:B------:R-:W-:Y:S02]  /*1180*/  FFMA.RM R15, R15, R8.reuse, 12582913 ;  /* 0x4b4000010f0f7423 */ /* 0x080fe40000004008 */
[C---:B------:R-:W-:Y:S01]  /*1190*/  FADD R13, R11.reuse, -12583039 ;  /* 0xcb40007f0b0d7421 */ /* 0x040fe20000000000 */
[----:B------:R-:W-:Y:S01]  /*11a0*/  SHF.L.U32 R11, R11, 0x17, RZ ;  /* 0x000000170b0b7819 */ /* 0x000fe200000006ff */
[----:B------:R-:W-:Y:S01]  /*11b0*/  FFMA.RM R9, R9, R8, 12582913 ;  /* 0x4b40000109097423 */ /* 0x000fe20000004008 */
[C---:B0-----:R-:W-:Y:S01]  /*11c0*/  FADD R5, R15.reuse, -12583039 ;  /* 0xcb40007f0f057421 */ /* 0x041fe20000000000 */
[----:B------:R-:W-:Y:S01]  /*11d0*/  FFMA R13, R12, 1.4426950216293334961, -R13 ;  /* 0x3fb8aa3b0c0d7823 */ /* 0x000fe2000000080d */
[----:B------:R-:W-:Y:S01]  /*11e0*/  SHF.L.U32 R15, R15, 0x17, RZ ;  /* 0x000000170f0f7819 */ /* 0x000fe200000006ff */
[C---:B------:R-:W-:Y:S01]  /*11f0*/  FADD R17, R9.reuse, -12583039 ;  /* 0xcb40007f09117421 */ /* 0x040fe20000000000 */
[----:B------:R-:W-:Y:S01]  /*1200*/  FFMA R5, R14, 1.4426950216293334961, -R5 ;  /* 0x3fb8aa3b0e057823 */ /* 0x000fe20000000805 */
[----:B------:R-:W-:Y:S01]  /*1210*/  FFMA R13, R12, 1.925963033500011079e-08, R13 ;  /* 0x32a570600c0d7823 */ /* 0x000fe2000000000d */
[----:B------:R-:W-:Y:S01]  /*1220*/  SHF.L.U32 R9, R9, 0x17, RZ ;  /* 0x0000001709097819 */ /* 0x000fe200000006ff */
[----:B------:R-:W-:Y:S01]  /*1230*/  FFMA R17, R16, 1.4426950216293334961, -R17 ;  /* 0x3fb8aa3b10117823 */ /* 0x000fe20000000811 */
[----:B------:R-:W-:Y:S01]  /*1240*/  FFMA R5, R14, 1.925963033500011079e-08, R5 ;  /* 0x32a570600e057823 */ /* 0x000fe20000000005 */
[----:B------:R-:W0:Y:S02]  /*1250*/  MUFU.EX2 R4, R13 ;  /* 0x0000000d00047308 */ /* 0x000e240000000800 */
[----:B------:R-:W-:-:S06]  /*1260*/  FFMA R17, R16, 1.925963033500011079e-08, R17 ;  /* 0x32a5706010117823 */ /* 0x000fcc0000000011 */
[----:B------:R-:W1:Y:S08]  /*1270*/  MUFU.EX2 R8, R5 ;  /* 0x0000000500087308 */ /* 0x000e700000000800 */
[----:B------:R-:W2:Y:S01]  /*1280*/  MUFU.EX2 R12, R17 ;  /* 0x00000011000c7308 */ /* 0x000ea20000000800 */
[----:B0-----:R-:W-:-:S04]  /*1290*/  FMUL R4, R11, R4 ;  /* 0x000000040b047220 */ /* 0x001fc80000400000 */
[----:B------:R-:W-:Y:S01]  /*12a0*/  FADD R3, R3, R4 ;  /* 0x0000000403037221 */ /* 0x000fe20000000000 */
[----:B------:R0:W-:Y:S01]  /*12b0*/  STG.E desc[UR8][R6.64+0x4], R4 ;  /* 0x0000040406007986 */ /* 0x0001e2000c101908 */
[----:B-1----:R-:W-:-:S04]  /*12c0*/  FMUL R8, R15, R8 ;  /* 0x000000080f087220 */ /* 0x002fc80000400000 */
[----:B------:R-:W-:Y:S01]  /*12d0*/  FADD R3, R3, R8 ;  /* 0x0000000803037221 */ /* 0x000fe20000000000 */
[----:B------:R0:W-:Y:S01]  /*12e0*/  STG.E desc[UR8][R6.64+0x8], R8 ;  /* 0x0000080806007986 */ /* 0x0001e2000c101908 */
[----:B--2---:R-:W-:-:S04]  /*12f0*/  FMUL R9, R9, R12 ;  /* 0x0000000c09097220 */ /* 0x004fc80000400000 */
[----:B------:R-:W-:Y:S01]  /*1300*/  FADD R3, R3, R9 ;  /* 0x0000000903037221 */ /* 0x000fe20000000000 */
[----:B------:R0:W-:Y:S06]  /*1310*/  STG.E desc[UR8][R6.64+0xc], R9 ;  /* 0x00000c0906007986 */ /* 0x0001ec000c101908 */
.L_x_26:
[----:B------:R-:W-:Y:S05]  /*1320*/  BRA.U !UP1, `(.L_x_23) ;  /* 0x0000000109e47547 */ /* 0x000fea000b800000 */
[----:B------:R-:W-:Y:S02]  /*1330*/  UISETP.NE.AND UP0, UPT, UR7, 0x1, UPT ;  /* 0x000000010700788c */ /* 0x000fe4000bf05270 */
[----:B------:R-:W-:-:S04]  /*1340*/  ULOP3.LUT UR5, UR5, 0x1, URZ, 0xc0, !UPT ;  /* 0x0000000105057892 */ /* 0x000fc8000f8ec0ff */
[----:B------:R-:W-:-:S03]  /*1350*/  UISETP.NE.U32.AND UP1, UPT, UR5, 0x1, UPT ;  /* 0x000000010500788c */ /* 0x000fc6000bf25070 */
[----:B------:R-:W-:Y:S08]  /*1360*/  BRA.U !UP0, `(.L_x_27) ;  /* 0x00000001088c7547 */ /* 0x000ff0000b800000 */
[----:B0-2---:R-:W0:Y:S01]  /*1370*/  LDC.64 R4, c[0x0][0x380] ;  /* 0x0000e000ff047b82 */ /* 0x005e220000000a00 */
        /* <DEDUP_REMOVED lines=11> */
[C---:B------:R-:W-:Y:S01]  /*1430*/  FADD R11, R9.reuse, -12583039 ;  /* 0xcb40007f090b7421 */ /* 0x040fe20000000000 */
[----:B------:R-:W-:-:S03]  /*1440*/  SHF.L.U32 R9, R9, 0x17, RZ ;  /* 0x0000001709097819 */ /* 0x000fc600000006ff */
[----:B------:R-:W-:-:S04]  /*1450*/  FFMA R11, R8, 1.4426950216293334961, -R11 ;  /* 0x3fb8aa3b080b7823 */ /* 0x000fc8000000080b */
[----:B------:R-:W-:-:S04]  /*1460*/  FFMA R11, R8, 1.925963033500011079e-08, R11 ;  /* 0x32a57060080b7823 */ /* 0x000fc8000000000b */
[----:B------:R-:W1:Y:S01]  /*1470*/  MUFU.EX2 R8, R11 ;  /* 0x0000000b00087308 */ /* 0x000e620000000800 */
[----:B0-----:R-:W-:-:S04]  /*1480*/  LEA R6, P0, R12, R6, 0x2 ;  /* 0x000000060c067211 */ /* 0x001fc800078010ff */
[----:B------:R-:W-:Y:S01]  /*1490*/  LEA.HI.X R7, R12, R7, R14, 0x2, P0 ;  /* 0x000000070c077211 */ /* 0x000fe200000f140e */
[----:B-1----:R-:W-:-:S05]  /*14a0*/  FMUL R8, R9, R8 ;  /* 0x0000000809087220 */ /* 0x002fca0000400000 */
[----:B------:R1:W-:Y:S04]  /*14b0*/  STG.E desc[UR8][R4.64], R8 ;  /* 0x0000000804007986 */ /* 0x0003e8000c101908 */
[----:B------:R-:W2:Y:S01]  /*14c0*/  LDG.E R9, desc[UR8][R6.64+0x4] ;  /* 0x0000040806097981 */ /* 0x000ea2000c1e1900 */
[----:B------:R-:W-:Y:S01]  /*14d0*/  FADD R3, R3, R8 ;  /* 0x0000000803037221 */ /* 0x000fe20000000000 */
[----:B------:R-:W-:Y:S01]  /*14e0*/  UIADD3 UR4, UPT, UPT, UR4, 0x2, URZ ;  /* 0x0000000204047890 */ /* 0x000fe2000fffe0ff */
[----:B--2---:R-:W-:-:S04]  /*14f0*/  FADD R9, R9, -R0 ;  /* 0x8000000009097221 */ /* 0x004fc80000000000 */
[----:B------:R-:W-:-:S04]  /*1500*/  FFMA.SAT R10, R9, R10, 0.5 ;  /* 0x3f000000090a7423 */ /* 0x000fc8000000200a */
[----:B------:R-:W-:-:S04]  /*1510*/  FFMA.RM R10, R10, R13, 12582913 ;  /* 0x4b4000010a0a7423 */ /* 0x000fc8000000400d */
[C---:B------:R-:W-:Y:S01]  /*1520*/  FADD R12, R10.reuse, -12583039 ;  /* 0xcb40007f0a0c7421 */ /* 0x040fe20000000000 */
[----:B------:R-:W-:-:S03]  /*1530*/  SHF.L.U32 R10, R10, 0x17, RZ ;  /* 0x000000170a0a7819 */ /* 0x000fc600000006ff */
[----:B------:R-:W-:-:S04]  /*1540*/  FFMA R12, R9, 1.4426950216293334961, -R12 ;  /* 0x3fb8aa3b090c7823 */ /* 0x000fc8000000080c */
[----:B------:R-:W-:-:S04]  /*1550*/  FFMA R12, R9, 1.925963033500011079e-08, R12 ;  /* 0x32a57060090c7823 */ /* 0x000fc8000000000c */
[----:B------:R-:W0:Y:S02]  /*1560*/  MUFU.EX2 R9, R12 ;  /* 0x0000000c00097308 */ /* 0x000e240000000800 */
[----:B0-----:R-:W-:-:S04]  /*1570*/  FMUL R9, R10, R9 ;  /* 0x000000090a097220 */ /* 0x001fc80000400000 */
[----:B------:R-:W-:Y:S01]  /*1580*/  FADD R3, R3, R9 ;  /* 0x0000000903037221 */ /* 0x000fe20000000000 */
[----:B------:R1:W-:Y:S06]  /*1590*/  STG.E desc[UR8][R6.64+0x4], R9 ;  /* 0x0000040906007986 */ /* 0x0003ec000c101908 */
.L_x_27:
[----:B------:R-:W-:Y:S05]  /*15a0*/  BRA.U UP1, `(.L_x_23) ;  /* 0x0000000101447547 */ /* 0x000fea000b800000 */
[----:B012---:R-:W0:Y:S01]  /*15b0*/  LDC.64 R4, c[0x0][0x380] ;  /* 0x0000e000ff047b82 */ /* 0x007e220000000a00 */
[----:B------:R-:W-:-:S05]  /*15c0*/  IADD3 R7, PT, PT, R2, UR4, RZ ;  /* 0x0000000402077c10 */ /* 0x000fca000fffe0ff */
[----:B0-----:R-:W-:-:S05]  /*15d0*/  IMAD.WIDE.U32 R4, R7, 0x4, R4 ;  /* 0x0000000407047825 */ /* 0x001fca00078e0004 */
[----:B------:R-:W2:Y:S01]  /*15e0*/  LDG.E R7, desc[UR8][R4.64] ;  /* 0x0000000804077981 */ /* 0x000ea2000c1e1900 */
[----:B------:R-:W-:Y:S01]  /*15f0*/  HFMA2 R6, -RZ, RZ, 0.96630859375, -0.0022525787353515625 ;  /* 0x3bbb989dff067431 */ /* 0x000fe200000001ff */
[----:B------:R-:W-:Y:S01]  /*1600*/  MOV R9, 0x437c0000 ;  /* 0x437c000000097802 */ /* 0x000fe20000000f00 */
[----:B--2--5:R-:W-:-:S04]  /*1610*/  FADD R7, R7, -R0 ;  /* 0x8000000007077221 */ /* 0x024fc80000000000 */
        /* <DEDUP_REMOVED lines=10> */
.L_x_23:
[----:B01----:R-:W0:Y:S02]  /*16c0*/  LDC R6, c[0x0][0x38c] ;  /* 0x0000e300ff067b82 */ /* 0x003e240000000800 */
[----:B0-----:R-:W-:-:S13]  /*16d0*/  ISETP.GE.AND P0, PT, R6, 0x1, PT ;  /* 0x000000010600780c */ /* 0x001fda0003f06270 */
[----:B------:R-:W-:Y:S05]  /*16e0*/  @!P0 EXIT ;  /* 0x000000000000894d */ /* 0x000fea0003800000 */
[C---:B------:R-:W-:Y:S01]  /*16f0*/  ISETP.GE.U32.AND P0, PT, R6.reuse, 0x10, PT ;  /* 0x000000100600780c */ /* 0x040fe20003f06070 */
[----:B------:R-:W-:Y:S01]  /*1700*/  HFMA2 R7, -RZ, RZ, 0, 0 ;  /* 0x00000000ff077431 */ /* 0x000fe200000001ff */
[----:B------:R-:W-:-:S11]  /*1710*/  LOP3.LUT R8, R6, 0xf, RZ, 0xc0, !PT ;  /* 0x0000000f06087812 */ /* 0x000fd600078ec0ff */
[----:B------:R-:W-:Y:S05]  /*1720*/  @!P0 BRA `(.L_x_28) ;  /* 0x0000000c00b48947 */ /* 0x000fea0003800000 */
[----:B--23--:R-:W0:Y:S01]  /*1730*/  LDC.64 R4, c[0x0][0x380] ;  /* 0x0000e000ff047b82 */ /* 0x00ce220000000a00 */
[----:B------:R-:W-:-:S04]  /*1740*/  LOP3.LUT R7, R6, 0x7ffffff0, RZ, 0xc0, !PT ;  /* 0x7ffffff006077812 */ /* 0x000fc800078ec0ff */
[----:B------:R-:W-:Y:S01]  /*1750*/  IADD3 R6, PT, PT, -R7, RZ, RZ ;  /* 0x000000ff07067210 */ /* 0x000fe20007ffe1ff */
[----:B0-----:R-:W-:-:S03]  /*1760*/  IMAD.WIDE.U32 R4, R2, 0x4, R4 ;  /* 0x0000000402047825 */ /* 0x001fc600078e0004 */
[----:B-----5:R-:W-:-:S04]  /*1770*/  IADD3 R0, P0, PT, R4, 0x20, RZ ;  /* 0x0000002004007810 */ /* 0x020fc80007f1e0ff */
[----:B------:R-:W-:-:S09]  /*1780*/  IADD3.X R11, PT, PT, RZ, R5, RZ, P0, !PT ;  /* 0x00000005ff0b7210 */ /* 0x000fd200007fe4ff */
.L_x_45:
[----:B0-----:R-:W-:Y:S02]  /*1790*/  MOV R4, R0 ;  /* 0x0000000000047202 */ /* 0x001fe40000000f00 */
[----:B------:R-:W-:-:S05]  /*17a0*/  MOV R5, R11 ;  /* 0x0000000b00057202 */ /* 0x000fca0000000f00 */
[----:B------:R-:W2:Y:S01]  /*17b0*/  LDG.E R0, desc[UR8][R4.64+-0x20] ;  /* 0xffffe00804007981 */ /* 0x000ea2000c1e1900 */
[----:B------:R-:W0:Y:S01]  /*17c0*/  MUFU.RCP R10, R3 ;  /* 0x00000003000a7308 */ /* 0x000e220000001000 */
[----:B------:R-:W-:-:S04]  /*17d0*/  IADD3 R6, PT, PT, R6, 0x10, RZ ;  /* 0x0000001006067810 */ /* 0x000fc80007ffe0ff */
[----:B------:R-:W-:Y:S01]  /*17e0*/  ISETP.NE.AND P2, PT, R6, RZ, PT ;  /* 0x000000ff0600720c */ /* 0x000fe20003f45270 */
[----:B0-----:R-:W-:-:S04]  /*17f0*/  FFMA R9, R10, -R3, 1 ;  /* 0x3f8000000a097423 */ /* 0x001fc80000000803 */
[----:B------:R-:W-:Y:S01]  /*1800*/  FFMA R9, R10, R9, R10 ;  /* 0x000000090a097223 */ /* 0x000fe2000000000a */
[----:B--2---:R-:W0:Y:S03]  /*1810*/  FCHK P0, R0, R3 ;  /* 0x0000000300007302 */ /* 0x004e260000000000 */
[----:B------:R-:W-:-:S04]  /*1820*/  FFMA R10, R0, R9, RZ ;  /* 0x00000009000a7223 */ /* 0x000fc800000000ff */
[----:B------:R-:W-:-:S04]  /*1830*/  FFMA R11, R10, -R3, R0 ;  /* 0x800000030a0b7223 */ /* 0x000fc80000000000 */
[----:B------:R-:W-:Y:S01]  /*1840*/  FFMA R9, R9, R11, R10 ;  /* 0x0000000b09097223 */ /* 0x000fe2000000000a */
[----:B0-----:R-:W-:Y:S06]  /*1850*/  @!P0 BRA `(.L_x_29) ;  /* 0x00000000000c8947 */ /* 0x001fec0003800000 */
[----:B------:R-:W-:-:S07]  /*1860*/  MOV R12, 0x1880 ;  /* 0x00001880000c7802 */ /* 0x000fce0000000f00 */
[----:B------:R-:W-:Y:S05]  /*1870*/  CALL.REL.NOINC `($__internal_0_$__cuda_sm3x_div_rn_noftz_f32_slowpath) ;  /* 0x0000001800e07944 */ /* 0x000fea0003c00000 */
[----:B------:R-:W-:-:S07]  /*1880*/  MOV R9, R0 ;  /* 0x0000000000097202 */ /* 0x000fce0000000f00 */
.L_x_29:
[----:B------:R-:W2:Y:S01]  /*1890*/  LDG.E R13, desc[UR8][R4.64+-0x1c] ;  /* 0xffffe408040d7981 */ /* 0x000ea2000c1e1900 */
[----:B------:R-:W0:Y:S01]  /*18a0*/  MUFU.RCP R0, R3 ;  /* 0x0000000300007308 */ /* 0x000e220000001000 */
[----:B------:R-:W-:-:S05]  /*18b0*/  FMNMX R9, R9, 1.0000000116860974231e-07, !PT ;  /* 0x33d6bf9509097809 */ /* 0x000fca0007800000 */
[----:B------:R1:W-:Y:S01]  /*18c0*/  STG.E desc[UR8][R4.64+-0x20], R9 ;  /* 0xffffe00904007986 */ /* 0x0003e2000c101908 */
[----:B0-----:R-:W-:-:S04]  /*18d0*/  FFMA R11, R0, -R3, 1 ;  /* 0x3f800000000b7423 */ /* 0x001fc80000000803 */
[----:B------:R-:W-:Y:S01]  /*18e0*/  FFMA R0, R0, R11, R0 ;  /* 0x0000000b00007223 */ /* 0x000fe20000000000 */
[----:B--2---:R-:W0:Y:S03]  /*18f0*/  FCHK P0, R13, R3 ;  /* 0x000000030d007302 */ /* 0x004e260000000000 */
[----:B------:R-:W-:-:S04]  /*1900*/  FFMA R10, R0, R13, RZ ;  /* 0x0000000d000a7223 */ /* 0x000fc800000000ff */
[----:B------:R-:W-:-:S04]  /*1910*/  FFMA R11, R10, -R3, R13 ;  /* 0x800000030a0b7223 */ /* 0x000fc8000000000d */
[----:B------:R-:W-:Y:S01]  /*1920*/  FFMA R0, R0, R11, R10 ;  /* 0x0000000b00007223 */ /* 0x000fe2000000000a */
[----:B01----:R-:W-:Y:S06]  /*1930*/  @!P0 BRA `(.L_x_30) ;  /* 0x00000000000c8947 */ /* 0x003fec0003800000 */
[----:B------:R-:W-:Y:S02]  /*1940*/  MOV R0, R13 ;  /* 0x0000000d00007202 */ /* 0x000fe40000000f00 */
[----:B------:R-:W-:-:S07]  /*1950*/  MOV R12, 0x1970 ;  /* 0x00001970000c7802 */ /* 0x000fce0000000f00 */
[----:B------:R-:W-:Y:S05]  /*1960*/  CALL.REL.NOINC `($__internal_0_$__cuda_sm3x_div_rn_noftz_f32_slowpath) ;  /* 0x0000001800a47944 */ /* 0x000fea0003c00000 */
.L_x_30:
        /* <DEDUP_REMOVED lines=14> */
.L_x_31:
        /* <DEDUP_REMOVED lines=14> */
.L_x_32:
        /* <DEDUP_REMOVED lines=14> */
.L_x_33:
        /* <DEDUP_REMOVED lines=14> */
.L_x_34:
        /* <DEDUP_REMOVED lines=14> */
.L_x_35:
        /* <DEDUP_REMOVED lines=14> */
.L_x_36:
        /* <DEDUP_REMOVED lines=14> */
.L_x_37:
        /* <DEDUP_REMOVED lines=14> */
.L_x_38:
        /* <DEDUP_REMOVED lines=14> */
.L_x_39:
        /* <DEDUP_REMOVED lines=14> */
.L_x_40:
        /* <DEDUP_REMOVED lines=14> */
.L_x_41:
        /* <DEDUP_REMOVED lines=14> */
.L_x_42:
        /* <DEDUP_REMOVED lines=14> */
.L_x_43:
        /* <DEDUP_REMOVED lines=14> */
.L_x_44:
[----:B------:R-:W-:Y:S02]  /*25b0*/  FMNMX R9, R0, 1.0000000116860974231e-07, !PT ;  /* 0x33d6bf9500097809 */ /* 0x000fe40007800000 */
[----:B------:R-:W-:-:S03]  /*25c0*/  IADD3 R0, P0, PT, R4, 0x40, RZ ;  /* 0x0000004004007810 */ /* 0x000fc60007f1e0ff */
[----:B------:R0:W-:Y:S01]  /*25d0*/  STG.E desc[UR8][R4.64+0x1c], R9 ;  /* 0x00001c0904007986 */ /* 0x0001e2000c101908 */
[----:B------:R-:W-:Y:S01]  /*25e0*/  IADD3.X R11, PT, PT, RZ, R5, RZ, P0, !PT ;  /* 0x00000005ff0b7210 */ /* 0x000fe200007fe4ff */
[----:B------:R-:W-:Y:S08]  /*25f0*/  @P2 BRA `(.L_x_45) ;  /* 0xfffffff000642947 */ /* 0x000ff0000383ffff */
.L_x_28:
[----:B------:R-:W-:-:S13]  /*2600*/  ISETP.NE.AND P0, PT, R8, RZ, PT ;  /* 0x000000ff0800720c */ /* 0x000fda0003f05270 */
[----:B------:R-:W-:Y:S05]  /*2610*/  @!P0 EXIT ;  /* 0x000000000000894d */ /* 0x000fea0003800000 */
[----:B------:R-:W1:Y:S01]  /*2620*/  LDCU UR4, c[0x0][0x38c] ;  /* 0x00007180ff0477ac */ /* 0x000e620008000800 */
[----:B------:R-:W-:Y:S01]  /*2630*/  ISETP.GE.U32.AND P0, PT, R8, 0x8, PT ;  /* 0x000000080800780c */ /* 0x000fe20003f06070 */
[----:B-1----:R-:W-:-:S12]  /*2640*/  ULOP3.LUT UR4, UR4, 0x7, URZ, 0xc0, !UPT ;  /* 0x0000000704047892 */ /* 0x002fd8000f8ec0ff */
[----:B------:R-:W-:Y:S05]  /*2650*/  @!P0 BRA `(.L_x_46) ;  /* 0x0000000400e48947 */ /* 0x000fea0003800000 */
[----:B0-2---:R-:W0:Y:S01]  /*2660*/  LDC.64 R8, c[0x0][0x380] ;  /* 0x0000e000ff087b82 */ /* 0x005e220000000a00 */
[----:B---3--:R-:W-:-:S05]  /*2670*/  IADD3 R5, PT, PT, R2, R7, RZ ;  /* 0x0000000702057210 */ /* 0x008fca0007ffe0ff */
[----:B0-----:R-:W-:-:S05]  /*2680*/  IMAD.WIDE.U32 R8, R5, 0x4, R8 ;  /* 0x0000000405087825 */ /* 0x001fca00078e0008 */
[----:B------:R-:W2:Y:S01]  /*2690*/  LDG.E R11, desc[UR8][R8.64] ;  /* 0x00000008080b7981 */ /* 0x000ea2000c1e1900 */
[----:B-----5:R-:W0:Y:S02]  /*26a0*/  MUFU.RCP R0, R3 ;  /* 0x0000000300007308 */ /* 0x020e240000001000 */
[----:B0-----:R-:W-:-:S04]  /*26b0*/  FFMA R5, R0, -R3, 1 ;  /* 0x3f80000000057423 */ /* 0x001fc80000000803 */
[----:B------:R-:W-:Y:S02]  /*26c0*/  FFMA R0, R0, R5, R0 ;  /* 0x0000000500007223 */ /* 0x000fe40000000000 */
[----:B--2---:R-:W0:Y:S02]  /*26d0*/  FCHK P0, R11, R3 ;  /* 0x000000030b007302 */ /* 0x004e240000000000 */
[----:B------:R-:W-:-:S04]  /*26e0*/  FFMA R4, R0, R11, RZ ;  /* 0x0000000b00047223 */ /* 0x000fc800000000ff */
[----:B------:R-:W-:-:S04]  /*26f0*/  FFMA R5, R4, -R3, R11 ;  /* 0x8000000304057223 */ /* 0x000fc8000000000b */
[----:B------:R-:W-:Y:S01]  /*2700*/  FFMA R0, R0, R5, R4 ;  /* 0x0000000500007223 */ /* 0x000fe20000000004 */
[----:B0-----:R-:W-:Y:S06]  /*2710*/  @!P0 BRA `(.L_x_47) ;  /* 0x00000000000c8947 */ /* 0x001fec0003800000 */
[----:B------:R-:W-:Y:S02]  /*2720*/  MOV R0, R11 ;  /* 0x0000000b00007202 */ /* 0x000fe40000000f00 */
[----:B------:R-:W-:-:S07]  /*2730*/  MOV R12, 0x2750 ;  /* 0x00002750000c7802 */ /* 0x000fce0000000f00 */
[----:B------:R-:W-:Y:S05]  /*2740*/  CALL.REL.NOINC `($__internal_0_$__cuda_sm3x_div_rn_noftz_f32_slowpath) ;  /* 0x0000000c002c7944 */ /* 0x000fea0003c00000 */
.L_x_47:
[----:B------:R-:W0:Y:S01]  /*2750*/  LDC.64 R12, c[0x0][0x380] ;  /* 0x0000e000ff0c7b82 */ /* 0x000e220000000a00 */
[----:B------:R-:W-:Y:S02]  /*2760*/  IADD3 R5, P0, PT, R2, R7, RZ ;  /* 0x0000000702057210 */ /* 0x000fe40007f1e0ff */
[----:B------:R-:W-:Y:S02]  /*2770*/  FMNMX R11, R0, 1.0000000116860974231e-07, !PT ;  /* 0x33d6bf95000b7809 */ /* 0x000fe40007800000 */
[----:B------:R-:W-:-:S03]  /*2780*/  IADD3.X R6, PT, PT, RZ, RZ, RZ, P0, !PT ;  /* 0x000000ffff067210 */ /* 0x000fc600007fe4ff */
[----:B------:R1:W-:Y:S01]  /*2790*/  STG.E desc[UR8][R8.64], R11 ;  /* 0x0000000b08007986 */ /* 0x0003e2000c101908 */
[----:B0-----:R-:W-:-:S04]  /*27a0*/  LEA R4, P0, R5, R12, 0x2 ;  /* 0x0000000c05047211 */ /* 0x001fc800078010ff */
[----:B------:R-:W-:-:S05]  /*27b0*/  LEA.HI.X R5, R5, R13, R6, 0x2, P0 ;  /* 0x0000000d05057211 */ /* 0x000fca00000f1406 */
[----:B------:R-:W2:Y:S01]  /*27c0*/  LDG.E R15, desc[UR8][R4.64+0x4] ;  /* 0x00000408040f7981 */ /* 0x000ea2000c1e1900 */
[----:B------:R-:W0:Y:S02]  /*27d0*/  MUFU.RCP R0, R3 ;  /* 0x0000000300007308 */ /* 0x000e240000001000 */
[----:B0-----:R-:W-:-:S04]  /*27e0*/  FFMA R13, R0, -R3, 1 ;  /* 0x3f800000000d7423 */ /* 0x001fc80000000803 */
[----:B------:R-:W-:Y:S02]  /*27f0*/  FFMA R0, R0, R13, R0 ;  /* 0x0000000d00007223 */ /* 0x000fe40000000000 */
[----:B--2---:R-:W0:Y:S02]  /*2800*/  FCHK P0, R15, R3 ;  /* 0x000000030f007302 */ /* 0x004e240000000000 */
[----:B------:R-:W-:-:S04]  /*2810*/  FFMA R6, R0, R15, RZ ;  /* 0x0000000f00067223 */ /* 0x000fc800000000ff */
[----:B------:R-:W-:-:S04]  /*2820*/  FFMA R13, R6, -R3, R15 ;  /* 0x80000003060d7223 */ /* 0x000fc8000000000f */
[----:B------:R-:W-:Y:S01]  /*2830*/  FFMA R0, R0, R13, R6 ;  /* 0x0000000d00007223 */ /* 0x000fe20000000006 */
[----:B01----:R-:W-:Y:S06]  /*2840*/  @!P0 BRA `(.L_x_48) ;  /* 0x00000000000c8947 */ /* 0x003fec0003800000 */
[----:B------:R-:W-:Y:S02]  /*2850*/  MOV R0, R15 ;  /* 0x0000000f00007202 */ /* 0x000fe40000000f00 */
[----:B------:R-:W-:-:S07]  /*2860*/  MOV R12, 0x2880 ;  /* 0x00002880000c7802 */ /* 0x000fce0000000f00 */
[----:B------:R-:W-:Y:S05]  /*2870*/  CALL.REL.NOINC `($__internal_0_$__cuda_sm3x_div_rn_noftz_f32_slowpath) ;  /* 0x0000000800e07944 */ /* 0x000fea0003c00000 */
.L_x_48:
        /* <DEDUP_REMOVED lines=14> */
.L_x_49:
        /* <DEDUP_REMOVED lines=14> */
.L_x_50:
        /* <DEDUP_REMOVED lines=14> */
.L_x_51:
        /* <DEDUP_REMOVED lines=14> */
.L_x_52:
        /* <DEDUP_REMOVED lines=14> */
.L_x_53:
        /* <DEDUP_REMOVED lines=14> */
.L_x_54:
[----:B------:R-:W-:Y:S02]  /*2dc0*/  FMNMX R9, R0, 1.0000000116860974231e-07, !PT ;  /* 0x33d6bf9500097809 */ /* 0x000fe40007800000 */
[----:B------:R-:W-:-:S03]  /*2dd0*/  IADD3 R7, PT, PT, R7, 0x8, RZ ;  /* 0x0000000807077810 */ /* 0x000fc60007ffe0ff */
[----:B------:R1:W-:Y:S04]  /*2de0*/  STG.E desc[UR8][R4.64+0x1c], R9 ;  /* 0x00001c0904007986 */ /* 0x0003e8000c101908 */
.L_x_46:
[----:B------:R-:W-:-:S13]  /*2df0*/  ISETP.NE.AND P0, PT, RZ, UR4, PT ;  /* 0x00000004ff007c0c */ /* 0x000fda000bf05270 */
[----:B------:R-:W-:Y:S05]  /*2e00*/  @!P0 EXIT ;  /* 0x000000000000894d */ /* 0x000fea0003800000 */
[----:B------:R-:W4:Y:S01]  /*2e10*/  LDCU UR5, c[0x0][0x38c] ;  /* 0x00007180ff0577ac */ /* 0x000f220008000800 */
[----:B------:R-:W-:Y:S02]  /*2e20*/  UISETP.GE.U32.AND UP0, UPT, UR4, 0x4, UPT ;  /* 0x000000040400788c */ /* 0x000fe4000bf06070 */
[----:B----4-:R-:W-:-:S07]  /*2e30*/  ULOP3.LUT UR5, UR5, 0x3, URZ, 0xc0, !UPT ;  /* 0x0000000305057892 */ /* 0x010fce000f8ec0ff */
[----:B------:R-:W-:Y:S05]  /*2e40*/  BRA.U !UP0, `(.L_x_55) ;  /* 0x0000000508047547 */ /* 0x000fea000b800000 */
[----:B012---:R-:W0:Y:S01]  /*2e50*/  LDC.64 R8, c[0x0][0x380] ;  /* 0x0000e000ff087b82 */ /* 0x007e220000000a00 */
        /* <DEDUP_REMOVED lines=14> */
.L_x_56:
        /* <DEDUP_REMOVED lines=19> */
.L_x_57:
        /* <DEDUP_REMOVED lines=14> */
.L_x_58:
        /* <DEDUP_REMOVED lines=14> */
.L_x_59:
[----:B------:R-:W-:Y:S02]  /*3230*/  FMNMX R9, R0, 1.0000000116860974231e-07, !PT ;  /* 0x33d6bf9500097809 */ /* 0x000fe40007800000 */
[----:B------:R-:W-:-:S03]  /*3240*/  IADD3 R7, PT, PT, R7, 0x4, RZ ;  /* 0x0000000407077810 */ /* 0x000fc60007ffe0ff */
[----:B------:R4:W-:Y:S04]  /*3250*/  STG.E desc[UR8][R4.64+0xc], R9 ;  /* 0x00000c0904007986 */ /* 0x0009e8000c101908 */
.L_x_55:
[----:B------:R-:W-:-:S13]  /*3260*/  ISETP.NE.AND P0, PT, RZ, UR5, PT ;  /* 0x00000005ff007c0c */ /* 0x000fda000bf05270 */
[----:B------:R-:W-:Y:S05]  /*3270*/  @!P0 EXIT ;  /* 0x000000000000894d */ /* 0x000fea0003800000 */
[----:B01234-:R-:W0:Y:S01]  /*3280*/  LDC.64 R4, c[0x0][0x380] ;  /* 0x0000e000ff047b82 */ /* 0x01fe220000000a00 */
[----:B------:R-:W-:Y:S01]  /*3290*/  IADD3 R7, PT, PT, R2, R7, RZ ;  /* 0x0000000702077210 */ /* 0x000fe20007ffe0ff */
[----:B------:R-:W-:-:S04]  /*32a0*/  UIADD3 UR4, UPT, UPT, -UR5, URZ, URZ ;  /* 0x000000ff05047290 */ /* 0x000fc8000fffe1ff */
[----:B0-----:R-:W-:-:S08]  /*32b0*/  IMAD.WIDE.U32 R4, R7, 0x4, R4 ;  /* 0x0000000407047825 */ /* 0x001fd000078e0004 */
.L_x_61:
[----:B------:R-:W2:Y:S01]  /*32c0*/  LDG.E R9, desc[UR8][R4.64] ;  /* 0x0000000804097981 */ /* 0x000ea2000c1e1900 */
[----:B-----5:R-:W0:Y:S01]  /*32d0*/  MUFU.RCP R0, R3 ;  /* 0x0000000300007308 */ /* 0x020e220000001000 */
[----:B------:R-:W-:-:S04]  /*32e0*/  UIADD3 UR4, UPT, UPT, UR4, 0x1, URZ ;  /* 0x0000000104047890 */ /* 0x000fc8000fffe0ff */
[----:B------:R-:W-:Y:S01]  /*32f0*/  UISETP.NE.AND UP0, UPT, UR4, URZ, UPT ;  /* 0x000000ff0400728c */ /* 0x000fe2000bf05270 */
[----:B0-----:R-:W-:-:S04]  /*3300*/  FFMA R7, R0, -R3, 1 ;  /* 0x3f80000000077423 */ /* 0x001fc80000000803 */
[----:B------:R-:W-:Y:S01]  /*3310*/  FFMA R0, R0, R7, R0 ;  /* 0x0000000700007223 */ /* 0x000fe20000000000 */
[----:B--2---:R-:W0:Y:S03]  /*3320*/  FCHK P0, R9, R3 ;  /* 0x0000000309007302 */ /* 0x004e260000000000 */
[----:B------:R-:W-:-:S04]  /*3330*/  FFMA R2, R0, R9, RZ ;  /* 0x0000000900027223 */ /* 0x000fc800000000ff */
[----:B------:R-:W-:-:S04]  /*3340*/  FFMA R7, R2, -R3, R9 ;  /* 0x8000000302077223 */ /* 0x000fc80000000009 */
[----:B------:R-:W-:Y:S01]  /*3350*/  FFMA R0, R0, R7, R2 ;  /* 0x0000000700007223 */ /* 0x000fe20000000002 */
[----:B0-----:R-:W-:Y:S06]  /*3360*/  @!P0 BRA `(.L_x_60) ;  /* 0x00000000000c8947 */ /* 0x001fec0003800000 */
[----:B------:R-:W-:Y:S02]  /*3370*/  MOV R0, R9 ;  /* 0x0000000900007202 */ /* 0x000fe40000000f00 */
[----:B------:R-:W-:-:S07]  /*3380*/  MOV R12, 0x33a0 ;  /* 0x000033a0000c7802 */ /* 0x000fce0000000f00 */
[----:B------:R-:W-:Y:S05]  /*3390*/  CALL.REL.NOINC `($__internal_0_$__cuda_sm3x_div_rn_noftz_f32_slowpath) ;  /* 0x0000000000187944 */ /* 0x000fea0003c00000 */
.L_x_60:
[----:B------:R-:W-:-:S05]  /*33a0*/  FMNMX R7, R0, 1.0000000116860974231e-07, !PT ;  /* 0x33d6bf9500077809 */ /* 0x000fca0007800000 */
[----:B------:R0:W-:Y:S02]  /*33b0*/  STG.E desc[UR8][R4.64], R7 ;  /* 0x0000000704007986 */ /* 0x0001e4000c101908 */
[----:B0-----:R-:W-:-:S04]  /*33c0*/  IADD3 R4, P0, PT, R4, 0x4, RZ ;  /* 0x0000000404047810 */ /* 0x001fc80007f1e0ff */
[----:B------:R-:W-:Y:S01]  /*33d0*/  IADD3.X R5, PT, PT, RZ, R5, RZ, P0, !PT ;  /* 0x00000005ff057210 */ /* 0x000fe200007fe4ff */
[----:B------:R-:W-:Y:S08]  /*33e0*/  BRA.U UP0, `(.L_x_61) ;  /* 0xfffffffd00b47547 */ /* 0x000ff0000b83ffff */
[----:B------:R-:W-:Y:S05]  /*33f0*/  EXIT ;  /* 0x000000000000794d */ /* 0x000fea0003800000 */
        .weak           $__internal_0_$__cuda_sm3x_div_rn_noftz_f32_slowpath
        .type           $__internal_0_$__cuda_sm3x_div_rn_noftz_f32_slowpath,@function
        .size           $__internal_0_$__cuda_sm3x_div_rn_noftz_f32_slowpath,(.L_x_90 - $__internal_0_$__cuda_sm3x_div_rn_noftz_f32_slowpath)
$__internal_0_$__cuda_sm3x_div_rn_noftz_f32_slowpath:
[----:B------:R-:W-:Y:S02]  /*3400*/  SHF.R.U32.HI R11, RZ, 0x17, R3 ;  /* 0x00000017ff0b7819 */ /* 0x000fe40000011603 */
[----:B------:R-:W-:Y:S02]  /*3410*/  SHF.R.U32.HI R14, RZ, 0x17, R0 ;  /* 0x00000017ff0e7819 */ /* 0x000fe40000011600 */
[----:B------:R-:W-:Y:S02]  /*3420*/  LOP3.LUT R11, R11, 0xff, RZ, 0xc0, !PT ;  /* 0x000000ff0b0b7812 */ /* 0x000fe400078ec0ff */
[----:B------:R-:W-:Y:S02]  /*3430*/  LOP3.LUT R14, R14, 0xff, RZ, 0xc0, !PT ;  /* 0x000000ff0e0e7812 */ /* 0x000fe400078ec0ff */
[----:B------:R-:W-:Y:S02]  /*3440*/  IADD3 R16, PT, PT, R11, -0x1, RZ ;  /* 0xffffffff0b107810 */ /* 0x000fe40007ffe0ff */
[----:B------:R-:W-:-:S02]  /*3450*/  IADD3 R15, PT, PT, R14, -0x1, RZ ;  /* 0xffffffff0e0f7810 */ /* 0x000fc40007ffe0ff */
[----:B------:R-:W-:Y:S02]  /*3460*/  ISETP.GT.U32.AND P0, PT, R16, 0xfd, PT ;  /* 0x000000fd1000780c */ /* 0x000fe40003f04070 */
[----:B------:R-:W-:Y:S02]  /*3470*/  MOV R13, R3 ;  /* 0x00000003000d7202 */ /* 0x000fe40000000f00 */
[----:B------:R-:W-:-:S13]  /*3480*/  ISETP.GT.U32.OR P0, PT, R15, 0xfd, P0 ;  /* 0x000000fd0f00780c */ /* 0x000fda0000704470 */
[----:B------:R-:W-:Y:S01]  /*3490*/  @!P0 MOV R10, RZ ;  /* 0x000000ff000a8202 */ /* 0x000fe20000000f00 */
[----:B------:R-:W-:Y:S06]  /*34a0*/  @!P0 BRA `(.L_x_62) ;  /* 0x00000000005c8947 */ /* 0x000fec0003800000 */
[----:B------:R-:W-:Y:S02]  /*34b0*/  FSETP.GTU.FTZ.AND P0, PT, |R0|, +INF , PT ;  /* 0x7f8000000000780b */ /* 0x000fe40003f1c200 */
[----:B------:R-:W-:-:S04]  /*34c0*/  FSETP.GTU.FTZ.AND P1, PT, |R3|, +INF , PT ;  /* 0x7f8000000300780b */ /* 0x000fc80003f3c200 */
[----:B------:R-:W-:-:S13]  /*34d0*/  PLOP3.LUT P0, PT, P0, P1, PT, 0xf8, 0x8f ;  /* 0x00000000008f781c */ /* 0x000fda0000703f70 */
[----:B------:R-:W-:Y:S05]  /*34e0*/  @P0 BRA `(.L_x_63) ;  /* 0x0000000400440947 */ /* 0x000fea0003800000 */
[----:B------:R-:W-:-:S13]  /*34f0*/  LOP3.LUT P0, RZ, R13, 0x7fffffff, R0, 0xc8, !PT ;  /* 0x7fffffff0dff7812 */ /* 0x000fda000780c800 */
[----:B------:R-:W-:Y:S05]  /*3500*/  @!P0 BRA `(.L_x_64) ;  /* 0x0000000400348947 */ /* 0x000fea0003800000 */
[C---:B------:R-:W-:Y:S02]  /*3510*/  FSETP.NEU.FTZ.AND P3, PT, |R0|.reuse, +INF , PT ;  /* 0x7f8000000000780b */ /* 0x040fe40003f7d200 */
[----:B------:R-:W-:Y:S02]  /*3520*/  FSETP.NEU.FTZ.AND P1, PT, |R3|, +INF , PT ;  /* 0x7f8000000300780b */ /* 0x000fe40003f3d200 */
[----:B------:R-:W-:-:S11]  /*3530*/  FSETP.NEU.FTZ.AND P0, PT, |R0|, +INF , PT ;  /* 0x7f8000000000780b */ /* 0x000fd60003f1d200 */
[----:B------:R-:W-:Y:S05]  /*3540*/  @!P1 BRA !P3, `(.L_x_64) ;  /* 0x0000000400249947 */ /* 0x000fea0005800000 */
[----:B------:R-:W-:-:S04]  /*3550*/  LOP3.LUT P3, RZ, R0, 0x7fffffff, RZ, 0xc0, !PT ;  /* 0x7fffffff00ff7812 */ /* 0x000fc8000786c0ff */
[----:B------:R-:W-:-:S13]  /*3560*/  PLOP3.LUT P1, PT, P1, P3, PT, 0x2f, 0xf2 ;  /* 0x0000000000f2781c */ /* 0x000fda0000f26577 */
[----:B------:R-:W-:Y:S05]  /*3570*/  @P1 BRA `(.L_x_65) ;  /* 0x0000000400101947 */ /* 0x000fea0003800000 */
[----:B------:R-:W-:-:S04]  /*3580*/  LOP3.LUT P1, RZ, R13, 0x7fffffff, RZ, 0xc0, !PT ;  /* 0x7fffffff0dff7812 */ /* 0x000fc8000782c0ff */
[----:B------:R-:W-:-:S13]  /*3590*/  PLOP3.LUT P0, PT, P0, P1, PT, 0x2f, 0xf2 ;  /* 0x0000000000f2781c */ /* 0x000fda0000702577 */
[----:B------:R-:W-:Y:S05]  /*35a0*/  @P0 BRA `(.L_x_66) ;  /* 0x0000000000f80947 */ /* 0x000fea0003800000 */
[----:B------:R-:W-:Y:S02]  /*35b0*/  ISETP.GE.AND P0, PT, R15, RZ, PT ;  /* 0x000000ff0f00720c */ /* 0x000fe40003f06270 */
[----:B------:R-:W-:-:S11]  /*35c0*/  ISETP.GE.AND P1, PT, R16, RZ, PT ;  /* 0x000000ff1000720c */ /* 0x000fd60003f26270 */
[----:B------:R-:W-:Y:S01]  /*35d0*/  @P0 MOV R10, RZ ;  /* 0x000000ff000a0202 */ /* 0x000fe20000000f00 */
[----:B------:R-:W-:Y:S01]  /*35e0*/  @!P0 FFMA R0, R0, 1.84467440737095516160e+19, RZ ;  /* 0x5f80000000008823 */ /* 0x000fe200000000ff */
[----:B------:R-:W-:Y:S01]  /*35f0*/  @!P0 MOV R10, 0xffffffc0 ;  /* 0xffffffc0000a8802 */ /* 0x000fe20000000f00 */
[----:B------:R-:W-:-:S03]  /*3600*/  @!P1 FFMA R13, R3, 1.84467440737095516160e+19, RZ ;  /* 0x5f800000030d9823 */ /* 0x000fc600000000ff */
[----:B------:R-:W-:-:S07]  /*3610*/  @!P1 IADD3 R10, PT, PT, R10, 0x40, RZ ;  /* 0x000000400a0a9810 */ /* 0x000fce0007ffe0ff */
.L_x_62:
[----:B------:R-:W-:Y:S02]  /*3620*/  LEA R16, R11, 0xc0800000, 0x17 ;  /* 0xc08000000b107811 */ /* 0x000fe400078eb8ff */
[----:B------:R-:W-:Y:S02]  /*3630*/  IADD3 R14, PT, PT, R14, -0x7f, RZ ;  /* 0xffffff810e0e7810 */ /* 0x000fe40007ffe0ff */
[----:B------:R-:W-:-:S03]  /*3640*/  IADD3 R17, PT, PT, -R16, R13, RZ ;  /* 0x0000000d10117210 */ /* 0x000fc60007ffe1ff */
[C---:B------:R-:W-:Y:S01]  /*3650*/  IMAD R0, R14.reuse, -0x800000, R0 ;  /* 0xff8000000e007824 */ /* 0x040fe200078e0200 */
[----:B------:R0:W1:Y:S01]  /*3660*/  MUFU.RCP R16, R17 ;  /* 0x0000001100107308 */ /* 0x0000620000001000 */
[----:B------:R-:W-:Y:S01]  /*3670*/  FADD.FTZ R15, -R17, -RZ ;  /* 0x800000ff110f7221 */ /* 0x000fe20000010100 */
[----:B0-----:R-:W-:-:S04]  /*3680*/  IADD3 R17, PT, PT, R14, 0x7f, -R11 ;  /* 0x0000007f0e117810 */ /* 0x001fc80007ffe80b */
[----:B------:R-:W-:Y:S01]  /*3690*/  IADD3 R17, PT, PT, R17, R10, RZ ;  /* 0x0000000a11117210 */ /* 0x000fe20007ffe0ff */
[----:B-1----:R-:W-:-:S04]  /*36a0*/  FFMA R13, R16, R15, 1 ;  /* 0x3f800000100d7423 */ /* 0x002fc8000000000f */
[----:B------:R-:W-:-:S04]  /*36b0*/  FFMA R13, R16, R13, R16 ;  /* 0x0000000d100d7223 */ /* 0x000fc80000000010 */
[----:B------:R-:W-:-:S04]  /*36c0*/  FFMA R16, R0, R13, RZ ;  /* 0x0000000d00107223 */ /* 0x000fc800000000ff */
[----:B------:R-:W-:-:S04]  /*36d0*/  FFMA R18, R15, R16, R0 ;  /* 0x000000100f127223 */ /* 0x000fc80000000000 */
[----:B------:R-:W-:-:S04]  /*36e0*/  FFMA R16, R13, R18, R16 ;  /* 0x000000120d107223 */ /* 0x000fc80000000010 */
[----:B------:R-:W-:-:S04]  /*36f0*/  FFMA R15, R15, R16, R0 ;  /* 0x000000100f0f7223 */ /* 0x000fc80000000000 */
[----:B------:R-:W-:-:S05]  /*3700*/  FFMA R0, R13, R15, R16 ;  /* 0x0000000f0d007223 */ /* 0x000fca0000000010 */
[----:B------:R-:W-:-:S04]  /*3710*/  SHF.R.U32.HI R11, RZ, 0x17, R0 ;  /* 0x00000017ff0b7819 */ /* 0x000fc80000011600 */
[----:B------:R-:W-:-:S04]  /*3720*/  LOP3.LUT R11, R11, 0xff, RZ, 0xc0, !PT ;  /* 0x000000ff0b0b7812 */ /* 0x000fc800078ec0ff */
[----:B------:R-:W-:-:S04]  /*3730*/  IADD3 R11, PT, PT, R11, R17, RZ ;  /* 0x000000110b0b7210 */ /* 0x000fc80007ffe0ff */
[----:B------:R-:W-:-:S04]  /*3740*/  IADD3 R10, PT, PT, R11, -0x1, RZ ;  /* 0xffffffff0b0a7810 */ /* 0x000fc80007ffe0ff */
[----:B------:R-:W-:-:S13]  /*3750*/  ISETP.GE.U32.AND P0, PT, R10, 0xfe, PT ;  /* 0x000000fe0a00780c */ /* 0x000fda0003f06070 */
[----:B------:R-:W-:Y:S05]  /*3760*/  @!P0 BRA `(.L_x_67) ;  /* 0x0000000000808947 */ /* 0x000fea0003800000 */
[----:B------:R-:W-:-:S13]  /*3770*/  ISETP.GT.AND P0, PT, R11, 0xfe, PT ;  /* 0x000000fe0b00780c */ /* 0x000fda0003f04270 */
[----:B------:R-:W-:Y:S05]  /*3780*/  @P0 BRA `(.L_x_68) ;  /* 0x00000000006c0947 */ /* 0x000fea0003800000 */
[----:B------:R-:W-:-:S13]  /*3790*/  ISETP.GE.AND P0, PT, R11, 0x1, PT ;  /* 0x000000010b00780c */ /* 0x000fda0003f06270 */
[----:B------:R-:W-:Y:S05]  /*37a0*/  @P0 BRA `(.L_x_69) ;  /* 0x0000000000980947 */ /* 0x000fea0003800000 */
[----:B------:R-:W-:Y:S02]  /*37b0*/  ISETP.GE.AND P0, PT, R11, -0x18, PT ;  /* 0xffffffe80b00780c */ /* 0x000fe40003f06270 */
[----:B------:R-:W-:-:S11]  /*37c0*/  LOP3.LUT R0, R0, 0x80000000, RZ, 0xc0, !PT ;  /* 0x8000000000007812 */ /* 0x000fd600078ec0ff */
[----:B------:R-:W-:Y:S05]  /*37d0*/  @!P0 BRA `(.L_x_69) ;  /* 0x00000000008c8947 */ /* 0x000fea0003800000 */
[-CC-:B------:R-:W-:Y:S01]  /*37e0*/  FFMA.RZ R10, R13, R15.reuse, R16.reuse ;  /* 0x0000000f0d0a7223 */ /* 0x180fe2000000c010 */
[C---:B------:R-:W-:Y:S02]  /*37f0*/  ISETP.NE.AND P3, PT, R11.reuse, RZ, PT ;  /* 0x000000ff0b00720c */ /* 0x040fe40003f65270 */
[----:B------:R-:W-:Y:S02]  /*3800*/  ISETP.NE.AND P1, PT, R11, RZ, PT ;  /* 0x000000ff0b00720c */ /* 0x000fe40003f25270 */
[----:B------:R-:W-:Y:S01]  /*3810*/  LOP3.LUT R14, R10, 0x7fffff, RZ, 0xc0, !PT ;  /* 0x007fffff0a0e7812 */ /* 0x000fe200078ec0ff */
[CCC-:B------:R-:W-:Y:S01]  /*3820*/  FFMA.RP R10, R13.reuse, R15.reuse, R16.reuse ;  /* 0x0000000f0d0a7223 */ /* 0x1c0fe20000008010 */
[----:B------:R-:W-:Y:S01]  /*3830*/  FFMA.RM R13, R13, R15, R16 ;  /* 0x0000000f0d0d7223 */ /* 0x000fe20000004010 */
[----:B------:R-:W-:Y:S02]  /*3840*/  IADD3 R15, PT, PT, R11, 0x20, RZ ;  /* 0x000000200b0f7810 */ /* 0x000fe40007ffe0ff */
[----:B------:R-:W-:-:S02]  /*3850*/  LOP3.LUT R14, R14, 0x800000, RZ, 0xfc, !PT ;  /* 0x008000000e0e7812 */ /* 0x000fc400078efcff */
[----:B------:R-:W-:Y:S02]  /*3860*/  IADD3 R11, PT, PT, -R11, RZ, RZ ;  /* 0x000000ff0b0b7210 */ /* 0x000fe40007ffe1ff */
[----:B------:R-:W-:Y:S02]  /*3870*/  SHF.L.U32 R15, R14, R15, RZ ;  /* 0x0000000f0e0f7219 */ /* 0x000fe400000006ff */
[----:B------:R-:W-:Y:S02]  /*3880*/  FSETP.NEU.FTZ.AND P0, PT, R10, R13, PT ;  /* 0x0000000d0a00720b */ /* 0x000fe40003f1d000 */
[----:B------:R-:W-:Y:S02]  /*3890*/  SEL R11, R11, RZ, P3 ;  /* 0x000000ff0b0b7207 */ /* 0x000fe40001800000 */
[----:B------:R-:W-:Y:S02]  /*38a0*/  ISETP.NE.AND P1, PT, R15, RZ, P1 ;  /* 0x000000ff0f00720c */ /* 0x000fe40000f25270 */
[----:B------:R-:W-:-:S02]  /*38b0*/  SHF.R.U32.HI R11, RZ, R11, R14 ;  /* 0x0000000bff0b7219 */ /* 0x000fc4000001160e */
[----:B------:R-:W-:Y:S02]  /*38c0*/  PLOP3.LUT P0, PT, P0, P1, PT, 0xf8, 0x8f ;  /* 0x00000000008f781c */ /* 0x000fe40000703f70 */
[----:B------:R-:W-:Y:S02]  /*38d0*/  SHF.R.U32.HI R13, RZ, 0x1, R11 ;  /* 0x00000001ff0d7819 */ /* 0x000fe4000001160b */
[----:B------:R-:W-:-:S04]  /*38e0*/  SEL R10, RZ, 0x1, !P0 ;  /* 0x00000001ff0a7807 */ /* 0x000fc80004000000 */
[----:B------:R-:W-:-:S04]  /*38f0*/  LOP3.LUT R10, R10, 0x1, R13, 0xf8, !PT ;  /* 0x000000010a0a7812 */ /* 0x000fc800078ef80d */
[----:B------:R-:W-:-:S04]  /*3900*/  LOP3.LUT R10, R10, R11, RZ, 0xc0, !PT ;  /* 0x0000000b0a0a7212 */ /* 0x000fc800078ec0ff */
[----:B------:R-:W-:-:S04]  /*3910*/  IADD3 R13, PT, PT, R13, R10, RZ ;  /* 0x0000000a0d0d7210 */ /* 0x000fc80007ffe0ff */
[----:B------:R-:W-:Y:S01]  /*3920*/  LOP3.LUT R0, R13, R0, RZ, 0xfc, !PT ;  /* 0x000000000d007212 */ /* 0x000fe200078efcff */
[----:B------:R-:W-:Y:S06]  /*3930*/  BRA `(.L_x_69) ;  /* 0x0000000000347947 */ /* 0x000fec0003800000 */
.L_x_68:
[----:B------:R-:W-:-:S04]  /*3940*/  LOP3.LUT R0, R0, 0x80000000, RZ, 0xc0, !PT ;  /* 0x8000000000007812 */ /* 0x000fc800078ec0ff */
[----:B------:R-:W-:Y:S01]  /*3950*/  LOP3.LUT R0, R0, 0x7f800000, RZ, 0xfc, !PT ;  /* 0x7f80000000007812 */ /* 0x000fe200078efcff */
[----:B------:R-:W-:Y:S06]  /*3960*/  BRA `(.L_x_69) ;  /* 0x0000000000287947 */ /* 0x000fec0003800000 */
.L_x_67:
[----:B------:R-:W-:Y:S01]  /*3970*/  LEA R0, R17, R0, 0x17 ;  /* 0x0000000011007211 */ /* 0x000fe200078eb8ff */
[----:B------:R-:W-:Y:S06]  /*3980*/  BRA `(.L_x_69) ;  /* 0x0000000000207947 */ /* 0x000fec0003800000 */
.L_x_66:
[----:B------:R-:W-:-:S04]  /*3990*/  LOP3.LUT R0, R13, 0x80000000, R0, 0x48, !PT ;  /* 0x800000000d007812 */ /* 0x000fc800078e4800 */
[----:B------:R-:W-:Y:S01]  /*39a0*/  LOP3.LUT R0, R0, 0x7f800000, RZ, 0xfc, !PT ;  /* 0x7f80000000007812 */ /* 0x000fe200078efcff */
[----:B------:R-:W-:Y:S06]  /*39b0*/  BRA `(.L_x_69) ;  /* 0x0000000000147947 */ /* 0x000fec0003800000 */
.L_x_65:
[----:B------:R-:W-:Y:S01]  /*39c0*/  LOP3.LUT R0, R13, 0x80000000, R0, 0x48, !PT ;  /* 0x800000000d007812 */ /* 0x000fe200078e4800 */
[----:B------:R-:W-:Y:S06]  /*39d0*/  BRA `(.L_x_69) ;  /* 0x00000000000c7947 */ /* 0x000fec0003800000 */
.L_x_64:
[----:B------:R-:W0:Y:S01]  /*39e0*/  MUFU.RSQ R0, -QNAN ;  /* 0xffc0000000007908 */ /* 0x000e220000001400 */
[----:B------:R-:W-:Y:S05]  /*39f0*/  BRA `(.L_x_69) ;  /* 0x0000000000047947 */ /* 0x000fea0003800000 */
.L_x_63:
[----:B------:R-:W-:-:S07]  /*3a00*/  FADD.FTZ R0, R0, R3 ;  /* 0x0000000300007221 */ /* 0x000fce0000010000 */
.L_x_69:
[----:B------:R-:W-:-:S04]  /*3a10*/  HFMA2 R13, -RZ, RZ, 0, 0 ;  /* 0x00000000ff0d7431 */ /* 0x000fc800000001ff */
[----:B0-----:R-:W-:Y:S05]  /*3a20*/  RET.REL.NODEC R12 `(_Z14softmax_kernelPfii) ;  /* 0xffffffc40c747950 */ /* 0x001fea0003c3ffff */
.L_x_70:
        /* <DEDUP_REMOVED lines=13> */
.L_x_90:


//--------------------- .text._Z15bias_add_kernelPfS_ii --------------------------
	.section	.text._Z15bias_add_kernelPfS_ii,"ax",@progbits
	.align	128
        .global         _Z15bias_add_kernelPfS_ii
        .type           _Z15bias_add_kernelPfS_ii,@function
        .size           _Z15bias_add_kernelPfS_ii,(.L_x_99 - _Z15bias_add_kernelPfS_ii)
        .other          _Z15bias_add_kernelPfS_ii,@"STO_CUDA_ENTRY STV_DEFAULT"
_Z15bias_add_kernelPfS_ii:
.text._Z15bias_add_kernelPfS_ii:
[----:B------:R-:W-:Y:S08]  /*0000*/  LDC R1, c[0x0][0x37c] ;  /* 0x0000df00ff017b82 */ /* 0x000ff00000000800 */
[----:B------:R-:W0:Y:S01]  /*0010*/  LDC R8, c[0x0][0x394] ;  /* 0x0000e500ff087b82 */ /* 0x000e220000000800 */
[----:B------:R-:W1:Y:S07]  /*0020*/  S2R R4, SR_TID.X ;  /* 0x0000000000047919 */ /* 0x000e6e0000002100 */
[----:B------:R-:W1:Y:S08]  /*0030*/  S2UR UR4, SR_CTAID.X ;  /* 0x00000000000479c3 */ /* 0x000e700000002500 */
[----:B------:R-:W1:Y:S01]  /*0040*/  LDC R7, c[0x0][0x360] ;  /* 0x0000d800ff077b82 */ /* 0x000e620000000800 */
[----:B0-----:R-:W-:-:S04]  /*0050*/  IABS R9, R8 ;  /* 0x0000000800097213 */ /* 0x001fc80000000000 */
[----:B------:R-:W0:Y:S01]  /*0060*/  I2F.RP R0, R9 ;  /* 0x0000000900007306 */ /* 0x000e220000209400 */
[----:B-1----:R-:W-:Y:S01]  /*0070*/  IMAD R7, R7, UR4, R4 ;  /* 0x0000000407077c24 */ /* 0x002fe2000f8e0204 */
[----:B------:R-:W1:Y:S06]  /*0080*/  LDCU UR4, c[0x0][0x390] ;  /* 0x00007200ff0477ac */ /* 0x000e6c0008000800 */
[----:B0-----:R-:W0:Y:S02]  /*0090*/  MUFU.RCP R0, R0 ;  /* 0x0000000000007308 */ /* 0x001e240000001000 */
[----:B0-----:R-:W-:Y:S01]  /*00a0*/  VIADD R2, R0, 0xffffffe ;  /* 0x0ffffffe00027836 */ /* 0x001fe20000000000 */
[----:B------:R-:W-:-:S05]  /*00b0*/  IABS R0, R7 ;  /* 0x0000000700007213 */ /* 0x000fca0000000000 */
[----:B------:R0:W2:Y:S02]  /*00c0*/  F2I.FTZ.U32.TRUNC.NTZ R3, R2 ;  /* 0x0000000200037305 */ /* 0x0000a4000021f000 */
[----:B0-----:R-:W-:Y:S02]  /*00d0*/  IMAD.MOV.U32 R2, RZ, RZ, RZ ;  /* 0x000000ffff027224 */ /* 0x001fe400078e00ff */
[----:B--2---:R-:W-:-:S04]  /*00e0*/  IMAD.MOV R6, RZ, RZ, -R3 ;  /* 0x000000ffff067224 */ /* 0x004fc800078e0a03 */
[----:B------:R-:W-:Y:S01]  /*00f0*/  IMAD R5, R6, R9, RZ ;  /* 0x0000000906057224 */ /* 0x000fe200078e02ff */
[----:B------:R-:W-:-:S03]  /*0100*/  LOP3.LUT R6, RZ, R8, RZ, 0x33, !PT ;  /* 0x00000008ff067212 */ /* 0x000fc600078e33ff */
[----:B------:R-:W-:Y:S01]  /*0110*/  IMAD.HI.U32 R3, R3, R5, R2 ;  /* 0x0000000503037227 */ /* 0x000fe200078e0002 */
[----:B------:R-:W-:-:S04]  /*0120*/  LOP3.LUT R2, R7, R8, RZ, 0x3c, !PT ;  /* 0x0000000807027212 */ /* 0x000fc800078e3cff */
[----:B------:R-:W-:Y:S01]  /*0130*/  ISETP.GE.AND P0, PT, R2, RZ, PT ;  /* 0x000000ff0200720c */ /* 0x000fe20003f06270 */
[----:B------:R-:W-:-:S05]  /*0140*/  IMAD.HI.U32 R3, R3, R0, RZ ;  /* 0x0000000003037227 */ /* 0x000fca00078e00ff */
[----:B------:R-:W-:-:S05]  /*0150*/  IADD3 R4, PT, PT, -R3, RZ, RZ ;  /* 0x000000ff03047210 */ /* 0x000fca0007ffe1ff */
[----:B------:R-:W-:-:S05]  /*0160*/  IMAD R0, R9, R4, R0 ;  /* 0x0000000409007224 */ /* 0x000fca00078e0200 */
[----:B------:R-:W-:-:S13]  /*0170*/  ISETP.GT.U32.AND P2, PT, R9, R0, PT ;  /* 0x000000000900720c */ /* 0x000fda0003f44070 */
[----:B------:R-:W-:Y:S02]  /*0180*/  @!P2 IMAD.IADD R0, R0, 0x1, -R9 ;  /* 0x000000010000a824 */ /* 0x000fe400078e0a09 */
[----:B------:R-:W-:-:S03]  /*0190*/  @!P2 VIADD R3, R3, 0x1 ;  /* 0x000000010303a836 */ /* 0x000fc60000000000 */
[----:B------:R-:W-:-:S13]  /*01a0*/  ISETP.GE.U32.AND P1, PT, R0, R9, PT ;  /* 0x000000090000720c */ /* 0x000fda0003f26070 */
[----:B------:R-:W-:Y:S02]  /*01b0*/  @P1 IADD3 R3, PT, PT, R3, 0x1, RZ ;  /* 0x0000000103031810 */ /* 0x000fe40007ffe0ff */
[----:B------:R-:W-:-:S03]  /*01c0*/  ISETP.NE.AND P1, PT, R8, RZ, PT ;  /* 0x000000ff0800720c */ /* 0x000fc60003f25270 */
[----:B------:R-:W-:-:S05]  /*01d0*/  @!P0 IMAD.MOV R3, RZ, RZ, -R3 ;  /* 0x000000ffff038224 */ /* 0x000fca00078e0a03 */
[----:B------:R-:W-:-:S04]  /*01e0*/  SEL R3, R6, R3, !P1 ;  /* 0x0000000306037207 */ /* 0x000fc80004800000 */
[----:B-1----:R-:W-:-:S04]  /*01f0*/  ISETP.GE.AND P0, PT, R3, UR4, PT ;  /* 0x0000000403007c0c */ /* 0x002fc8000bf06270 */
[----:B------:R-:W-:-:S13]  /*0200*/  ISETP.LT.OR P0, PT, R8, RZ, P0 ;  /* 0x000000ff0800720c */ /* 0x000fda0000701670 */
[----:B------:R-:W-:Y:S05]  /*0210*/  @P0 EXIT ;  /* 0x000000000000094d */ /* 0x000fea0003800000 */
[----:B------:R-:W0:Y:S01]  /*0220*/  LDC.64 R2, c[0x0][0x388] ;  /* 0x0000e200ff027b82 */ /* 0x000e220000000a00 */
[----:B------:R-:W-:Y:S01]  /*0230*/  ISETP.GE.AND P2, PT, R7, RZ, PT ;  /* 0x000000ff0700720c */ /* 0x000fe20003f46270 */
[----:B------:R-:W1:Y:S01]  /*0240*/  LDCU.64 UR4, c[0x0][0x358] ;  /* 0x00006b00ff0477ac */ /* 0x000e620008000a00 */
[----:B------:R-:W-:Y:S01]  /*0250*/  ISETP.GT.U32.AND P0, PT, R9, R0, PT ;  /* 0x000000000900720c */ /* 0x000fe20003f04070 */
[----:B------:R-:W-:-:S04]  /*0260*/  IMAD.IADD R9, R0, 0x1, -R9 ;  /* 0x0000000100097824 */ /* 0x000fc800078e0a09 */
[----:B------:R-:W2:Y:S01]  /*0270*/  LDC.64 R4, c[0x0][0x380] ;  /* 0x0000e000ff047b82 */ /* 0x000ea20000000a00 */
[----:B------:R-:W-:-:S05]  /*0280*/  SEL R9, R9, R0, !P0 ;  /* 0x0000000009097207 */ /* 0x000fca0004000000 */
[----:B------:R-:W-:-:S04]  /*0290*/  @!P2 IADD3 R9, PT, PT, -R9, RZ, RZ ;  /* 0x000000ff0909a210 */ /* 0x000fc80007ffe1ff */
[----:B------:R-:W-:-:S05]  /*02a0*/  SEL R9, R6, R9, !P1 ;  /* 0x0000000906097207 */ /* 0x000fca0004800000 */
[----:B0-----:R-:W-:-:S06]  /*02b0*/  IMAD.WIDE R2, R9, 0x4, R2 ;  /* 0x0000000409027825 */ /* 0x001fcc00078e0202 */
[----:B-1----:R-:W3:Y:S01]  /*02c0*/  LDG.E R2, desc[UR4][R2.64] ;  /* 0x0000000402027981 */ /* 0x002ee2000c1e1900 */
[----:B--2---:R-:W-:-:S05]  /*02d0*/  IMAD.WIDE R4, R7, 0x4, R4 ;  /* 0x0000000407047825 */ /* 0x004fca00078e0204 */
[----:B------:R-:W3:Y:S02]  /*02e0*/  LDG.E R7, desc[UR4][R4.64] ;  /* 0x0000000404077981 */ /* 0x000ee4000c1e1900 */
[----:B---3--:R-:W-:-:S05]  /*02f0*/  FADD R7, R2, R7 ;  /* 0x0000000702077221 */ /* 0x008fca0000000000 */
[----:B------:R-:W-:Y:S01]  /*0300*/  STG.E desc[UR4][R4.64], R7 ;  /* 0x0000000704007986 */ /* 0x000fe2000c101904 */
[----:B------:R-:W-:Y:S05]  /*0310*/  EXIT ;  /* 0x000000000000794d */ /* 0x000fea0003800000 */
.L_x_71:
        /* <DEDUP_REMOVED lines=14> */
.L_x_99:


//--------------------- .text._Z11relu_kernelPfi  --------------------------
	.section	.text._Z11relu_kernelPfi,"ax",@progbits
	.align	128
        .global         _Z11relu_kernelPfi
        .type           _Z11relu_kernelPfi,@function
        .size           _Z11relu_kernelPfi,(.L_x_100 - _Z11relu_kernelPfi)
        .other          _Z11relu_kernelPfi,@"STO_CUDA_ENTRY STV_DEFAULT"
_Z11relu_kernelPfi:
.text._Z11relu_kernelPfi:
        /* <DEDUP_REMOVED lines=11> */
[----:B-1----:R-:W2:Y:S02]  /*00b0*/  LDG.E R0, desc[UR4][R2.64] ;  /* 0x0000000402007981 */ /* 0x002ea4000c1e1900 */
[----:B--2---:R-:W-:-:S05]  /*00c0*/  FMNMX R5, RZ, R0, !PT ;  /* 0x00000000ff057209 */ /* 0x004fca0007800000 */
[----:B------:R-:W-:Y:S01]  /*00d0*/  STG.E desc[UR4][R2.64], R5 ;  /* 0x0000000502007986 */ /* 0x000fe2000c101904 */
[----:B------:R-:W-:Y:S05]  /*00e0*/  EXIT ;  /* 0x000000000000794d */ /* 0x000fea0003800000 */
.L_x_72:
        /* <DEDUP_REMOVED lines=9> */
.L_x_100:


//--------------------- .text._Z18matmul_at_b_kernelPfS_S_iii --------------------------
	.section	.text._Z18matmul_at_b_kernelPfS_S_iii,"ax",@progbits
	.align	128
        .global         _Z18matmul_at_b_kernelPfS_S_iii
        .type           _Z18matmul_at_b_kernelPfS_S_iii,@function
        .size           _Z18matmul_at_b_kernelPfS_S_iii,(.L_x_101 - _Z18matmul_at_b_kernelPfS_S_iii)
        .other          _Z18matmul_at_b_kernelPfS_S_iii,@"STO_CUDA_ENTRY STV_DEFAULT"
_Z18matmul_at_b_kernelPfS_S_iii:
.text._Z18matmul_at_b_kernelPfS_S_iii:
[----:B------:R-:W-:Y:S01]  /*0000*/  LDC R1, c[0x0][0x37c] ;  /* 0x0000df00ff017b82 */ /* 0x000fe20000000800 */
[----:B------:R-:W0:Y:S07]  /*0010*/  S2R R6, SR_TID.X ;  /* 0x0000000000067919 */ /* 0x000e2e0000002100 */
[----:B------:R-:W1:Y:S01]  /*0020*/  LDC R5, c[0x0][0x364] ;  /* 0x0000d900ff057b82 */ /* 0x000e620000000800 */
[----:B------:R-:W1:Y:S07]  /*0030*/  S2R R4, SR_TID.Y ;  /* 0x0000000000047919 */ /* 0x000e6e0000002200 */
[----:B------:R-:W0:Y:S08]  /*0040*/  S2UR UR5, SR_CTAID.X ;  /* 0x00000000000579c3 */ /* 0x000e300000002500 */
[----:B------:R-:W0:Y:S08]  /*0050*/  LDC R3, c[0x0][0x360] ;  /* 0x0000d800ff037b82 */ /* 0x000e300000000800 */
[----:B------:R-:W1:Y:S08]  /*0060*/  S2UR UR4, SR_CTAID.Y ;  /* 0x00000000000479c3 */ /* 0x000e700000002600 */
[----:B------:R-:W2:Y:S08]  /*0070*/  LDC R0, c[0x0][0x3a0] ;  /* 0x0000e800ff007b82 */ /* 0x000eb00000000800 */
[----:B------:R-:W3:Y:S01]  /*0080*/  LDC R2, c[0x0][0x39c] ;  /* 0x0000e700ff027b82 */ /* 0x000ee20000000800 */
[----:B0-----:R-:W-:-:S02]  /*0090*/  IMAD R3, R3, UR5, R6 ;  /* 0x0000000503037c24 */ /* 0x001fc4000f8e0206 */
[----:B-1----:R-:W-:-:S03]  /*00a0*/  IMAD R5, R5, UR4, R4 ;  /* 0x0000000405057c24 */ /* 0x002fc6000f8e0204 */
[----:B--2---:R-:W-:-:S04]  /*00b0*/  ISETP.GE.AND P0, PT, R3, R0, PT ;  /* 0x000000000300720c */ /* 0x004fc80003f06270 */
[----:B---3--:R-:W-:-:S13]  /*00c0*/  ISETP.GE.OR P0, PT, R5, R2, P0 ;  /* 0x000000020500720c */ /* 0x008fda0000706670 */
        /* <DEDUP_REMOVED lines=17> */
.L_x_75:
        /* <DEDUP_REMOVED lines=47> */
.L_x_74:
        /* <DEDUP_REMOVED lines=30> */
.L_x_76:
        /* <DEDUP_REMOVED lines=28> */
.L_x_73:
[----:B------:R-:W0:Y:S01]  /*0870*/  LDC.64 R6, c[0x0][0x390] ;  /* 0x0000e400ff067b82 */ /* 0x000e220000000a00 */
[----:B------:R-:W-:-:S04]  /*0880*/  IMAD R3, R5, R0, R3 ;  /* 0x0000000005037224 */ /* 0x000fc800078e0203 */
[----:B0-----:R-:W-:-:S05]  /*0890*/  IMAD.WIDE R2, R3, 0x4, R6 ;  /* 0x0000000403027825 */ /* 0x001fca00078e0206 */
[----:B------:R-:W-:Y:S01]  /*08a0*/  STG.E desc[UR4][R2.64], R29 ;  /* 0x0000001d02007986 */ /* 0x000fe2000c101904 */
[----:B------:R-:W-:Y:S05]  /*08b0*/  EXIT ;  /* 0x000000000000794d */ /* 0x000fea0003800000 */
.L_x_77:
        /* <DEDUP_REMOVED lines=12> */
.L_x_101:


//--------------------- .text._Z18matmul_a_bt_kernelPfS_S_iii --------------------------
	.section	.text._Z18matmul_a_bt_kernelPfS_S_iii,"ax",@progbits
	.align	128
        .global         _Z18matmul_a_bt_kernelPfS_S_iii
        .type           _Z18matmul_a_bt_kernelPfS_S_iii,@function
        .size           _Z18matmul_a_bt_kernelPfS_S_iii,(.L_x_102 - _Z18matmul_a_bt_kernelPfS_S_iii)
        .other          _Z18matmul_a_bt_kernelPfS_S_iii,@"STO_CUDA_ENTRY STV_DEFAULT"
_Z18matmul_a_bt_kernelPfS_S_iii:
.text._Z18matmul_a_bt_kernelPfS_S_iii:
[----:B------:R-:W-:Y:S01]  /*0000*/  LDC R1, c[0x0][0x37c] ;  /* 0x0000df00ff017b82 */ /* 0x000fe20000000800 */
[----:B------:R-:W0:Y:S07]  /*0010*/  S2R R3, SR_TID.X ;  /* 0x0000000000037919 */ /* 0x000e2e0000002100 */
[----:B------:R-:W1:Y:S01]  /*0020*/  LDC R7, c[0x0][0x364] ;  /* 0x0000d900ff077b82 */ /* 0x000e620000000800 */
[----:B------:R-:W2:Y:S01]  /*0030*/  LDCU UR11, c[0x0][0x3a0] ;  /* 0x00007400ff0b77ac */ /* 0x000ea20008000800 */
[----:B------:R-:W1:Y:S01]  /*0040*/  S2R R2, SR_TID.Y ;  /* 0x0000000000027919 */ /* 0x000e620000002200 */
[----:B------:R-:W3:Y:S05]  /*0050*/  LDCU UR6, c[0x0][0x398] ;  /* 0x00007300ff0677ac */ /* 0x000eea0008000800 */
[----:B------:R-:W0:Y:S08]  /*0060*/  S2UR UR5, SR_CTAID.X ;  /* 0x00000000000579c3 */ /* 0x000e300000002500 */
[----:B------:R-:W0:Y:S08]  /*0070*/  LDC R0, c[0x0][0x360] ;  /* 0x0000d800ff007b82 */ /* 0x000e300000000800 */
[----:B------:R-:W1:Y:S01]  /*0080*/  S2UR UR4, SR_CTAID.Y ;  /* 0x00000000000479c3 */ /* 0x000e620000002600 */
[----:B0-----:R-:W-:-:S05]  /*0090*/  IMAD R0, R0, UR5, R3 ;  /* 0x0000000500007c24 */ /* 0x001fca000f8e0203 */
[----:B--2---:R-:W-:Y:S01]  /*00a0*/  ISETP.GE.AND P0, PT, R0, UR11, PT ;  /* 0x0000000b00007c0c */ /* 0x004fe2000bf06270 */
[----:B-1----:R-:W-:-:S05]  /*00b0*/  IMAD R7, R7, UR4, R2 ;  /* 0x0000000407077c24 */ /* 0x002fca000f8e0202 */
[----:B---3--:R-:W-:-:S13]  /*00c0*/  ISETP.GE.OR P0, PT, R7, UR6, P0 ;  /* 0x0000000607007c0c */ /* 0x008fda0008706670 */
[----:B------:R-:W-:Y:S05]  /*00d0*/  @P0 EXIT ;  /* 0x000000000000094d */ /* 0x000fea0003800000 */
[----:B------:R-:W0:Y:S01]  /*00e0*/  LDCU UR7, c[0x0][0x39c] ;  /* 0x00007380ff0777ac */ /* 0x000e220008000800 */
[----:B------:R-:W-:Y:S01]  /*00f0*/  HFMA2 R14, -RZ, RZ, 0, 0 ;  /* 0x00000000ff0e7431 */ /* 0x000fe200000001ff */
[----:B------:R-:W1:Y:S01]  /*0100*/  LDCU.64 UR12, c[0x0][0x358] ;  /* 0x00006b00ff0c77ac */ /* 0x000e620008000a00 */
[----:B0-----:R-:W-:-:S09]  /*0110*/  UISETP.GE.AND UP0, UPT, UR7, 0x1, UPT ;  /* 0x000000010700788c */ /* 0x001fd2000bf06270 */
[----:B-1----:R-:W-:Y:S05]  /*0120*/  BRA.U !UP0, `(.L_x_78) ;  /* 0x00000009089c7547 */ /* 0x002fea000b800000 */
[----:B------:R-:W-:Y:S02]  /*0130*/  UISETP.GE.U32.AND UP1, UPT, UR7, 0x10, UPT ;  /* 0x000000100700788c */ /* 0x000fe4000bf26070 */
[----:B------:R-:W-:Y:S01]  /*0140*/  IMAD R8, R7, UR7, RZ ;  /* 0x0000000707087c24 */ /* 0x000fe2000f8e02ff */
[----:B------:R-:W-:Y:S02]  /*0150*/  ULOP3.LUT UR10, UR7, 0xf, URZ, 0xc0, !UPT ;  /* 0x0000000f070a7892 */ /* 0x000fe4000f8ec0ff */
[----:B------:R-:W-:Y:S01]  /*0160*/  IMAD R9, R0, UR7, RZ ;  /* 0x0000000700097c24 */ /* 0x000fe2000f8e02ff */
[----:B------:R-:W-:Y:S01]  /*0170*/  MOV R14, RZ ;  /* 0x000000ff000e7202 */ /* 0x000fe20000000f00 */
[----:B------:R-:W-:Y:S01]  /*0180*/  UMOV UR4, URZ ;  /* 0x000000ff00047c82 */ /* 0x000fe20008000000 */
[----:B------:R-:W-:Y:S01]  /*0190*/  UISETP.NE.AND UP0, UPT, UR10, URZ, UPT ;  /* 0x000000ff0a00728c */ /* 0x000fe2000bf05270 */
[----:B------:R-:W-:Y:S10]  /*01a0*/  BRA.U !UP1, `(.L_x_79) ;  /* 0x0000000509107547 */ /* 0x000ff4000b800000 */
[----:B------:R-:W0:Y:S01]  /*01b0*/  LDC.64 R2, c[0x0][0x380] ;  /* 0x0000e000ff027b82 */ /* 0x000e220000000a00 */
[----:B------:R-:W1:Y:S01]  /*01c0*/  LDCU.64 UR8, c[0x0][0x388] ;  /* 0x00007100ff0877ac */ /* 0x000e620008000a00 */
[----:B------:R-:W-:Y:S02]  /*01d0*/  MOV R14, RZ ;  /* 0x000000ff000e7202 */ /* 0x000fe40000000f00 */
[----:B------:R-:W-:Y:S01]  /*01e0*/  MOV R6, R9 ;  /* 0x0000000900067202 */ /* 0x000fe20000000f00 */
[----:B------:R-:W-:Y:S02]  /*01f0*/  ULOP3.LUT UR4, UR7, 0x7ffffff0, URZ, 0xc0, !UPT ;  /* 0x7ffffff007047892 */ /* 0x000fe4000f8ec0ff */
[----:B-1----:R-:W-:Y:S02]  /*0200*/  UIADD3 UR5, UP1, UPT, UR8, 0x20, URZ ;  /* 0x0000002008057890 */ /* 0x002fe4000ff3e0ff */
[----:B------:R-:W-:Y:S02]  /*0210*/  UIADD3 UR8, UPT, UPT, -UR4, URZ, URZ ;  /* 0x000000ff04087290 */ /* 0x000fe4000fffe1ff */
[----:B------:R-:W-:Y:S01]  /*0220*/  UIADD3.X UR6, UPT, UPT, URZ, UR9, URZ, UP1, !UPT ;  /* 0x00000009ff067290 */ /* 0x000fe20008ffe4ff */
[----:B0-----:R-:W-:-:S03]  /*0230*/  IMAD.WIDE.U32 R2, R8, 0x4, R2 ;  /* 0x0000000408027825 */ /* 0x001fc600078e0002 */
[----:B------:R-:W-:-:S04]  /*0240*/  IADD3 R4, P0, PT, R2, 0x20, RZ ;  /* 0x0000002002047810 */ /* 0x000fc80007f1e0ff */
[----:B------:R-:W-:-:S09]  /*0250*/  IADD3.X R5, PT, PT, RZ, R3, RZ, P0, !PT ;  /* 0x00000003ff057210 */ /* 0x000fd200007fe4ff */
.L_x_80:
[----:B------:R-:W-:Y:S01]  /*0260*/  MOV R2, UR5 ;  /* 0x0000000500027c02 */ /* 0x000fe20008000f00 */
[----:B------:R-:W2:Y:S01]  /*0270*/  LDG.E R15, desc[UR12][R4.64+-0x20] ;  /* 0xffffe00c040f7981 */ /* 0x000ea2000c1e1900 */
[----:B------:R-:W-:-:S03]  /*0280*/  MOV R3, UR6 ;  /* 0x0000000600037c02 */ /* 0x000fc60008000f00 */
[----:B------:R-:W3:Y:S01]  /*0290*/  LDG.E R17, desc[UR12][R4.64+-0x1c] ;  /* 0xffffe40c04117981 */ /* 0x000ee2000c1e1900 */
[----:B------:R-:W-:-:S03]  /*02a0*/  IMAD.WIDE R2, R6, 0x4, R2 ;  /* 0x0000000406027825 */ /* 0x000fc600078e0202 */
[----:B------:R-:W4:Y:S04]  /*02b0*/  LDG.E R19, desc[UR12][R4.64+-0x18] ;  /* 0xffffe80c04137981 */ /* 0x000f28000c1e1900 */
[----:B------:R-:W2:Y:S04]  /*02c0*/  LDG.E R16, desc[UR12][R2.64+-0x20] ;  /* 0xffffe00c02107981 */ /* 0x000ea8000c1e1900 */
[----:B------:R-:W3:Y:S04]  /*02d0*/  LDG.E R24, desc[UR12][R2.64+-0x1c] ;  /* 0xffffe40c02187981 */ /* 0x000ee8000c1e1900 */
[----:B------:R-:W4:Y:S04]  /*02e0*/  LDG.E R18, desc[UR12][R2.64+-0x18] ;  /* 0xffffe80c02127981 */ /* 0x000f28000c1e1900 */
[----:B------:R-:W5:Y:S04]  /*02f0*/  LDG.E R20, desc[UR12][R4.64+-0x14] ;  /* 0xffffec0c04147981 */ /* 0x000f68000c1e1900 */
        /* <DEDUP_REMOVED lines=8> */
[----:B------:R-:W5:Y:S01]  /*0380*/  LDG.E R26, desc[UR12][R4.64+0x1c] ;  /* 0x00001c0c041a7981 */ /* 0x000f62000c1e1900 */
[----:B--2---:R-:W-:-:S03]  /*0390*/  FFMA R16, R15, R16, R14 ;  /* 0x000000100f107223 */ /* 0x004fc6000000000e */
[----:B------:R-:W2:Y:S01]  /*03a0*/  LDG.E R15, desc[UR12][R4.64+-0x4] ;  /* 0xfffffc0c040f7981 */ /* 0x000ea2000c1e1900 */
[----:B---3--:R-:W-:-:S03]  /*03b0*/  FFMA R24, R17, R24, R16 ;  /* 0x0000001811187223 */ /* 0x008fc60000000010 */
[----:B------:R-:W2:Y:S01]  /*03c0*/  LDG.E R14, desc[UR12][R2.64+-0x4] ;  /* 0xfffffc0c020e7981 */ /* 0x000ea2000c1e1900 */
[----:B----4-:R-:W-:-:S03]  /*03d0*/  FFMA R25, R19, R18, R24 ;  /* 0x0000001213197223 */ /* 0x010fc60000000018 */
[----:B------:R-:W3:Y:S04]  /*03e0*/  LDG.E R16, desc[UR12][R4.64] ;  /* 0x0000000c04107981 */ /* 0x000ee8000c1e1900 */
[----:B------:R-:W3:Y:S01]  /*03f0*/  LDG.E R17, desc[UR12][R2.64] ;  /* 0x0000000c02117981 */ /* 0x000ee2000c1e1900 */
[----:B-----5:R-:W-:-:S03]  /*0400*/  FFMA R25, R20, R21, R25 ;  /* 0x0000001514197223 */ /* 0x020fc60000000019 */
[----:B------:R-:W4:Y:S04]  /*0410*/  LDG.E R18, desc[UR12][R4.64+0x4] ;  /* 0x0000040c04127981 */ /* 0x000f28000c1e1900 */
[----:B------:R-:W4:Y:S01]  /*0420*/  LDG.E R19, desc[UR12][R2.64+0x4] ;  /* 0x0000040c02137981 */ /* 0x000f22000c1e1900 */
[----:B------:R-:W-:-:S03]  /*0430*/  FFMA R25, R22, R23, R25 ;  /* 0x0000001716197223 */ /* 0x000fc60000000019 */
[----:B------:R-:W5:Y:S04]  /*0440*/  LDG.E R20, desc[UR12][R4.64+0x8] ;  /* 0x0000080c04147981 */ /* 0x000f68000c1e1900 */
[----:B------:R-:W5:Y:S01]  /*0450*/  LDG.E R21, desc[UR12][R2.64+0x8] ;  /* 0x0000080c02157981 */ /* 0x000f62000c1e1900 */
[----:B------:R-:W-:-:S03]  /*0460*/  FFMA R25, R10, R11, R25 ;  /* 0x0000000b0a197223 */ /* 0x000fc60000000019 */
[----:B------:R-:W5:Y:S04]  /*0470*/  LDG.E R22, desc[UR12][R4.64+0xc] ;  /* 0x00000c0c04167981 */ /* 0x000f68000c1e1900 */
[----:B------:R-:W5:Y:S04]  /*0480*/  LDG.E R23, desc[UR12][R2.64+0xc] ;  /* 0x00000c0c02177981 */ /* 0x000f68000c1e1900 */
[----:B------:R-:W5:Y:S01]  /*0490*/  LDG.E R10, desc[UR12][R4.64+0x10] ;  /* 0x0000100c040a7981 */ /* 0x000f62000c1e1900 */
[----:B------:R-:W-:-:S03]  /*04a0*/  FFMA R28, R12, R13, R25 ;  /* 0x0000000d0c1c7223 */ /* 0x000fc60000000019 */
[----:B------:R-:W5:Y:S04]  /*04b0*/  LDG.E R11, desc[UR12][R2.64+0x10] ;  /* 0x0000100c020b7981 */ /* 0x000f68000c1e1900 */
[----:B------:R-:W5:Y:S04]  /*04c0*/  LDG.E R24, desc[UR12][R4.64+0x14] ;  /* 0x0000140c04187981 */ /* 0x000f68000c1e1900 */
[----:B------:R-:W5:Y:S04]  /*04d0*/  LDG.E R25, desc[UR12][R2.64+0x14] ;  /* 0x0000140c02197981 */ /* 0x000f68000c1e1900 */
[----:B------:R0:W5:Y:S04]  /*04e0*/  LDG.E R13, desc[UR12][R4.64+0x18] ;  /* 0x0000180c040d7981 */ /* 0x000168000c1e1900 */
[----:B------:R-:W5:Y:S01]  /*04f0*/  LDG.E R12, desc[UR12][R2.64+0x18] ;  /* 0x0000180c020c7981 */ /* 0x000f62000c1e1900 */
[----:B------:R-:W-:-:S04]  /*0500*/  UIADD3 UR8, UPT, UPT, UR8, 0x10, URZ ;  /* 0x0000001008087890 */ /* 0x000fc8000fffe0ff */
[----:B------:R-:W-:Y:S01]  /*0510*/  UISETP.NE.AND UP1, UPT, UR8, URZ, UPT ;  /* 0x000000ff0800728c */ /* 0x000fe2000bf25270 */
[----:B0-----:R-:W-:Y:S02]  /*0520*/  IADD3 R4, P0, PT, R4, 0x40, RZ ;  /* 0x0000004004047810 */ /* 0x001fe40007f1e0ff */
[----:B------:R-:W-:Y:S02]  /*0530*/  IADD3 R6, PT, PT, R6, 0x10, RZ ;  /* 0x0000001006067810 */ /* 0x000fe40007ffe0ff */
[----:B------:R-:W-:Y:S01]  /*0540*/  IADD3.X R5, PT, PT, RZ, R5, RZ, P0, !PT ;  /* 0x00000005ff057210 */ /* 0x000fe200007fe4ff */
[----:B--2---:R-:W-:-:S04]  /*0550*/  FFMA R15, R15, R14, R28 ;  /* 0x0000000e0f0f7223 */ /* 0x004fc8000000001c */
[----:B---3--:R-:W-:-:S04]  /*0560*/  FFMA R15, R16, R17, R15 ;  /* 0x00000011100f7223 */ /* 0x008fc8000000000f */
[----:B----4-:R-:W-:-:S04]  /*0570*/  FFMA R15, R18, R19, R15 ;  /* 0x00000013120f7223 */ /* 0x010fc8000000000f */
[----:B-----5:R-:W-:-:S04]  /*0580*/  FFMA R15, R20, R21, R15 ;  /* 0x00000015140f7223 */ /* 0x020fc8000000000f */
[----:B------:R-:W-:-:S04]  /*0590*/  FFMA R15, R22, R23, R15 ;  /* 0x00000017160f7223 */ /* 0x000fc8000000000f */
[----:B------:R-:W-:-:S04]  /*05a0*/  FFMA R11, R10, R11, R15 ;  /* 0x0000000b0a0b7223 */ /* 0x000fc8000000000f */
[----:B------:R-:W-:-:S04]  /*05b0*/  FFMA R24, R24, R25, R11 ;  /* 0x0000001918187223 */ /* 0x000fc8000000000b */
[----:B------:R-:W-:-:S04]  /*05c0*/  FFMA R13, R13, R12, R24 ;  /* 0x0000000c0d0d7223 */ /* 0x000fc80000000018 */
[----:B------:R-:W-:Y:S01]  /*05d0*/  FFMA R14, R26, R27, R13 ;  /* 0x0000001b1a0e7223 */ /* 0x000fe2000000000d */
[----:B------:R-:W-:Y:S06]  /*05e0*/  BRA.U UP1, `(.L_x_80) ;  /* 0xfffffffd011c7547 */ /* 0x000fec000b83ffff */
.L_x_79:
[----:B------:R-:W-:Y:S05]  /*05f0*/  BRA.U !UP0, `(.L_x_78) ;  /* 0x0000000508687547 */ /* 0x000fea000b800000 */
[----:B------:R-:W-:Y:S02]  /*0600*/  UISETP.GE.U32.AND UP0, UPT, UR10, 0x8, UPT ;  /* 0x000000080a00788c */ /* 0x000fe4000bf06070 */
[----:B------:R-:W-:-:S04]  /*0610*/  ULOP3.LUT UR6, UR7, 0x7, URZ, 0xc0, !UPT ;  /* 0x0000000707067892 */ /* 0x000fc8000f8ec0ff */
[----:B------:R-:W-:-:S03]  /*0620*/  UISETP.NE.AND UP1, UPT, UR6, URZ, UPT ;  /* 0x000000ff0600728c */ /* 0x000fc6000bf25270 */
[----:B------:R-:W-:Y:S08]  /*0630*/  BRA.U !UP0, `(.L_x_81) ;  /* 0x0000000108907547 */ /* 0x000ff0000b800000 */
[----:B------:R-:W0:Y:S01]  /*0640*/  LDC.64 R10, c[0x0][0x380] ;  /* 0x0000e000ff0a7b82 */ /* 0x000e220000000a00 */
[----:B------:R-:W1:Y:S01]  /*0650*/  LDCU.64 UR8, c[0x0][0x380] ;  /* 0x00007000ff0877ac */ /* 0x000e620008000a00 */
[C---:B------:R-:W-:Y:S02]  /*0660*/  IADD3 R3, PT, PT, R8.reuse, UR4, RZ ;  /* 0x0000000408037c10 */ /* 0x040fe4000fffe0ff */
[----:B------:R-:W-:Y:S02]  /*0670*/  IADD3 R6, P0, PT, R8, UR4, RZ ;  /* 0x0000000408067c10 */ /* 0x000fe4000ff1e0ff */
[----:B------:R-:W-:Y:S02]  /*0680*/  IADD3 R13, PT, PT, R9, UR4, RZ ;  /* 0x00000004090d7c10 */ /* 0x000fe4000fffe0ff */
[----:B------:R-:W2:Y:S01]  /*0690*/  LDC.64 R4, c[0x0][0x388] ;  /* 0x0000e200ff047b82 */ /* 0x000ea20000000a00 */
[----:B0-----:R-:W-:Y:S01]  /*06a0*/  IMAD.WIDE.U32 R10, R3, 0x4, R10 ;  /* 0x00000004030a7825 */ /* 0x001fe200078e000a */
[----:B------:R-:W-:-:S02]  /*06b0*/  IADD3.X R3, PT, PT, RZ, RZ, RZ, P0, !PT ;  /* 0x000000ffff037210 */ /* 0x000fc400007fe4ff */
[C---:B-1----:R-:W-:Y:S02]  /*06c0*/  LEA R2, P0, R6.reuse, UR8, 0x2 ;  /* 0x0000000806027c11 */ /* 0x042fe4000f8010ff */
[----:B------:R-:W3:Y:S02]  /*06d0*/  LDG.E R15, desc[UR12][R10.64] ;  /* 0x0000000c0a0f7981 */ /* 0x000ee4000c1e1900 */
[----:B------:R-:W-:Y:S01]  /*06e0*/  LEA.HI.X R3, R6, UR9, R3, 0x2, P0 ;  /* 0x0000000906037c11 */ /* 0x000fe200080f1403 */
[----:B--2---:R-:W-:-:S04]  /*06f0*/  IMAD.WIDE R4, R13, 0x4, R4 ;  /* 0x000000040d047825 */ /* 0x004fc800078e0204 */
[----:B------:R-:W2:Y:S04]  /*0700*/  LDG.E R18, desc[UR12][R2.64+0x4] ;  /* 0x0000040c02127981 */ /* 0x000ea8000c1e1900 */
[----:B------:R-:W3:Y:S04]  /*0710*/  LDG.E R16, desc[UR12][R4.64] ;  /* 0x0000000c04107981 */ /* 0x000ee8000c1e1900 */
[----:B------:R-:W2:Y:S04]  /*0720*/  LDG.E R17, desc[UR12][R4.64+0x4] ;  /* 0x0000040c04117981 */ /* 0x000ea8000c1e1900 */
[----:B------:R-:W4:Y:S04]  /*0730*/  LDG.E R19, desc[UR12][R4.64+0x8] ;  /* 0x0000080c04137981 */ /* 0x000f28000c1e1900 */
        /* <DEDUP_REMOVED lines=11> */
[----:B------:R-:W-:Y:S01]  /*07f0*/  UIADD3 UR4, UPT, UPT, UR4, 0x8, URZ ;  /* 0x0000000804047890 */ /* 0x000fe2000fffe0ff */
[----:B---3--:R-:W-:-:S04]  /*0800*/  FFMA R15, R15, R16, R14 ;  /* 0x000000100f0f7223 */ /* 0x008fc8000000000e */
[----:B--2---:R-:W-:-:S04]  /*0810*/  FFMA R15, R18, R17, R15 ;  /* 0x00000011120f7223 */ /* 0x004fc8000000000f */
[----:B----4-:R-:W-:-:S04]  /*0820*/  FFMA R15, R20, R19, R15 ;  /* 0x00000013140f7223 */ /* 0x010fc8000000000f */
[----:B-----5:R-:W-:-:S04]  /*0830*/  FFMA R15, R22, R21, R15 ;  /* 0x00000015160f7223 */ /* 0x020fc8000000000f */
[----:B------:R-:W-:-:S04]  /*0840*/  FFMA R15, R24, R23, R15 ;  /* 0x00000017180f7223 */ /* 0x000fc8000000000f */
[----:B------:R-:W-:-:S04]  /*0850*/  FFMA R13, R12, R13, R15 ;  /* 0x0000000d0c0d7223 */ /* 0x000fc8000000000f */
[----:B------:R-:W-:-:S04]  /*0860*/  FFMA R11, R6, R11, R13 ;  /* 0x0000000b060b7223 */ /* 0x000fc8000000000d */
[----:B------:R-:W-:-:S07]  /*0870*/  FFMA R14, R10, R25, R11 ;  /* 0x000000190a0e7223 */ /* 0x000fce000000000b */
.L_x_81:
        /* <DEDUP_REMOVED lines=13> */
[----:B-1----:R-:W-:-:S03]  /*0950*/  LEA R2, P0, R6, UR6, 0x2 ;  /* 0x0000000606027c11 */ /* 0x002fc6000f8010ff */
[----:B------:R-:W3:Y:S01]  /*0960*/  LDG.E R11, desc[UR12][R10.64] ;  /* 0x0000000c0a0b7981 */ /* 0x000ee2000c1e1900 */
        /* <DEDUP_REMOVED lines=8> */
[----:B------:R-:W5:Y:S01]  /*09f0*/  LDG.E R18, desc[UR12][R4.64+0xc] ;  /* 0x00000c0c04127981 */ /* 0x000f62000c1e1900 */
[----:B------:R-:W-:Y:S01]  /*0a00*/  UIADD3 UR4, UPT, UPT, UR4, 0x4, URZ ;  /* 0x0000000404047890 */ /* 0x000fe2000fffe0ff */
[----:B---3--:R-:W-:-:S04]  /*0a10*/  FFMA R6, R11, R6, R14 ;  /* 0x000000060b067223 */ /* 0x008fc8000000000e */
[----:B--2---:R-:W-:-:S04]  /*0a20*/  FFMA R6, R13, R12, R6 ;  /* 0x0000000c0d067223 */ /* 0x004fc80000000006 */
[----:B----4-:R-:W-:-:S04]  /*0a30*/  FFMA R6, R15, R16, R6 ;  /* 0x000000100f067223 */ /* 0x010fc80000000006 */
[----:B-----5:R-:W-:-:S07]  /*0a40*/  FFMA R14, R17, R18, R6 ;  /* 0x00000012110e7223 */ /* 0x020fce0000000006 */
.L_x_82:
[----:B------:R-:W-:Y:S05]  /*0a50*/  BRA.U !UP1, `(.L_x_78) ;  /* 0x0000000109507547 */ /* 0x000fea000b800000 */
[----:B------:R-:W0:Y:S01]  /*0a60*/  LDC.64 R4, c[0x0][0x380] ;  /* 0x0000e000ff047b82 */ /* 0x000e220000000a00 */
[----:B------:R-:W-:Y:S01]  /*0a70*/  IADD3 R11, PT, PT, R8, UR4, RZ ;  /* 0x00000004080b7c10 */ /* 0x000fe2000fffe0ff */
[----:B------:R-:W-:-:S06]  /*0a80*/  UIADD3 UR5, UPT, UPT, -UR5, URZ, URZ ;  /* 0x000000ff05057290 */ /* 0x000fcc000fffe1ff */
[----:B------:R-:W1:Y:S01]  /*0a90*/  LDC.64 R2, c[0x0][0x388] ;  /* 0x0000e200ff027b82 */ /* 0x000e620000000a00 */
[----:B0-----:R-:W-:Y:S01]  /*0aa0*/  IMAD.WIDE.U32 R4, R11, 0x4, R4 ;  /* 0x000000040b047825 */ /* 0x001fe200078e0004 */
[----:B------:R-:W-:Y:S02]  /*0ab0*/  IADD3 R11, PT, PT, R9, UR4, RZ ;  /* 0x00000004090b7c10 */ /* 0x000fe4000fffe0ff */
[----:B------:R-:W-:Y:S02]  /*0ac0*/  MOV R6, R4 ;  /* 0x0000000400067202 */ /* 0x000fe40000000f00 */
[----:B------:R-:W-:-:S07]  /*0ad0*/  MOV R13, R5 ;  /* 0x00000005000d7202 */ /* 0x000fce0000000f00 */
.L_x_83:
[----:B-1----:R-:W-:Y:S01]  /*0ae0*/  IMAD.WIDE R4, R11, 0x4, R2 ;  /* 0x000000040b047825 */ /* 0x002fe200078e0202 */
[----:B------:R-:W-:Y:S02]  /*0af0*/  MOV R9, R13 ;  /* 0x0000000d00097202 */ /* 0x000fe40000000f00 */
[----:B------:R-:W-:-:S03]  /*0b00*/  MOV R8, R6 ;  /* 0x0000000600087202 */ /* 0x000fc60000000f00 */
[----:B------:R-:W2:Y:S04]  /*0b10*/  LDG.E R4, desc[UR12][R4.64] ;  /* 0x0000000c04047981 */ /* 0x000ea8000c1e1900 */
[----:B------:R-:W2:Y:S01]  /*0b20*/  LDG.E R9, desc[UR12][R8.64] ;  /* 0x0000000c08097981 */ /* 0x000ea2000c1e1900 */
[----:B------:R-:W-:Y:S01]  /*0b30*/  UIADD3 UR5, UPT, UPT, UR5, 0x1, URZ ;  /* 0x0000000105057890 */ /* 0x000fe2000fffe0ff */
[----:B------:R-:W-:Y:S02]  /*0b40*/  IADD3 R6, P0, PT, R6, 0x4, RZ ;  /* 0x0000000406067810 */ /* 0x000fe40007f1e0ff */
[----:B------:R-:W-:Y:S01]  /*0b50*/  IADD3 R11, PT, PT, R11, 0x1, RZ ;  /* 0x000000010b0b7810 */ /* 0x000fe20007ffe0ff */
[----:B------:R-:W-:Y:S01]  /*0b60*/  UISETP.NE.AND UP0, UPT, UR5, URZ, UPT ;  /* 0x000000ff0500728c */ /* 0x000fe2000bf05270 */
[----:B------:R-:W-:Y:S01]  /*0b70*/  IADD3.X R13, PT, PT, RZ, R13, RZ, P0, !PT ;  /* 0x0000000dff0d7210 */ /* 0x000fe200007fe4ff */
[----:B--2---:R-:W-:-:S07]  /*0b80*/  FFMA R14, R9, R4, R14 ;  /* 0x00000004090e7223 */ /* 0x004fce000000000e */
[----:B------:R-:W-:Y:S05]  /*0b90*/  BRA.U UP0, `(.L_x_83) ;  /* 0xfffffffd00d07547 */ /* 0x000fea000b83ffff */
.L_x_78:
[----:B------:R-:W0:Y:S01]  /*0ba0*/  LDC.64 R2, c[0x0][0x390] ;  /* 0x0000e400ff027b82 */ /* 0x000e220000000a00 */
[----:B------:R-:W-:-:S04]  /*0bb0*/  IMAD R7, R7, UR11, R0 ;  /* 0x0000000b07077c24 */ /* 0x000fc8000f8e0200 */
[----:B0-----:R-:W-:-:S05]  /*0bc0*/  IMAD.WIDE R2, R7, 0x4, R2 ;  /* 0x0000000407027825 */ /* 0x001fca00078e0202 */
[----:B------:R-:W-:Y:S01]  /*0bd0*/  STG.E desc[UR12][R2.64], R14 ;  /* 0x0000000e02007986 */ /* 0x000fe2000c10190c */
[----:B------:R-:W-:Y:S05]  /*0be0*/  EXIT ;  /* 0x000000000000794d */ /* 0x000fea0003800000 */
.L_x_84:
        /* <DEDUP_REMOVED lines=9> */
.L_x_102:


//--------------------- .text._Z17matmul_a_b_kernelPfS_S_iii --------------------------
	.section	.text._Z17matmul_a_b_kernelPfS_S_iii,"ax",@progbits
	.align	128
        .global         _Z17matmul_a_b_kernelPfS_S_iii
        .type           _Z17matmul_a_b_kernelPfS_S_iii,@function
        .size           _Z17matmul_a_b_kernelPfS_S_iii,(.L_x_103 - _Z17matmul_a_b_kernelPfS_S_iii)
        .other          _Z17matmul_a_b_kernelPfS_S_iii,@"STO_CUDA_ENTRY STV_DEFAULT"
_Z17matmul_a_b_kernelPfS_S_iii:
.text._Z17matmul_a_b_kernelPfS_S_iii:
[----:B------:R-:W-:Y:S01]  /*0000*/  LDC R1, c[0x0][0x37c] ;  /* 0x0000df00ff017b82 */ /* 0x000fe20000000800 */
[----:B------:R-:W0:Y:S07]  /*0010*/  S2R R5, SR_TID.X ;  /* 0x0000000000057919 */ /* 0x000e2e0000002100 */
[----:B------:R-:W1:Y:S01]  /*0020*/  LDC R16, c[0x0][0x364] ;  /* 0x0000d900ff107b82 */ /* 0x000e620000000800 */
[----:B------:R-:W2:Y:S01]  /*0030*/  LDCU UR6, c[0x0][0x398] ;  /* 0x00007300ff0677ac */ /* 0x000ea20008000800 */
[----:B------:R-:W1:Y:S06]  /*0040*/  S2R R3, SR_TID.Y ;  /* 0x0000000000037919 */ /* 0x000e6c0000002200 */
[----:B------:R-:W0:Y:S08]  /*0050*/  S2UR UR5, SR_CTAID.X ;  /* 0x00000000000579c3 */ /* 0x000e300000002500 */
[----:B------:R-:W0:Y:S08]  /*0060*/  LDC R0, c[0x0][0x360] ;  /* 0x0000d800ff007b82 */ /* 0x000e300000000800 */
[----:B------:R-:W1:Y:S08]  /*0070*/  S2UR UR4, SR_CTAID.Y ;  /* 0x00000000000479c3 */ /* 0x000e700000002600 */
[----:B------:R-:W3:Y:S01]  /*0080*/  LDC R17, c[0x0][0x3a0] ;  /* 0x0000e800ff117b82 */ /* 0x000ee20000000800 */
[----:B0-----:R-:W-:-:S02]  /*0090*/  IMAD R0, R0, UR5, R5 ;  /* 0x0000000500007c24 */ /* 0x001fc4000f8e0205 */
[----:B-1----:R-:W-:-:S03]  /*00a0*/  IMAD R16, R16, UR4, R3 ;  /* 0x0000000410107c24 */ /* 0x002fc6000f8e0203 */
[----:B---3--:R-:W-:-:S04]  /*00b0*/  ISETP.GE.AND P0, PT, R0, R17, PT ;  /* 0x000000110000720c */ /* 0x008fc80003f06270 */
[----:B--2---:R-:W-:-:S13]  /*00c0*/  ISETP.GE.OR P0, PT, R16, UR6, P0 ;  /* 0x0000000610007c0c */ /* 0x004fda0008706670 */
[----:B------:R-:W-:Y:S05]  /*00d0*/  @P0 EXIT ;  /* 0x000000000000094d */ /* 0x000fea0003800000 */
[----:B------:R-:W0:Y:S01]  /*00e0*/  LDC R19, c[0x0][0x39c] ;  /* 0x0000e700ff137b82 */ /* 0x000e220000000800 */
[----:B------:R-:W1:Y:S01]  /*00f0*/  LDCU.64 UR4, c[0x0][0x358] ;  /* 0x00006b00ff0477ac */ /* 0x000e620008000a00 */
[----:B------:R-:W-:Y:S01]  /*0100*/  HFMA2 R24, -RZ, RZ, 0, 0 ;  /* 0x00000000ff187431 */ /* 0x000fe200000001ff */
[----:B0-----:R-:W-:-:S13]  /*0110*/  ISETP.GE.AND P0, PT, R19, 0x1, PT ;  /* 0x000000011300780c */ /* 0x001fda0003f06270 */
[----:B-1----:R-:W-:Y:S05]  /*0120*/  @!P0 BRA `(.L_x_85) ;  /* 0x0000000400e08947 */ /* 0x002fea0003800000 */
[C---:B------:R-:W-:Y:S01]  /*0130*/  ISETP.GE.U32.AND P1, PT, R19.reuse, 0x8, PT ;  /* 0x000000081300780c */ /* 0x040fe20003f26070 */
[----:B------:R-:W-:Y:S01]  /*0140*/  IMAD R20, R16, R19, RZ ;  /* 0x0000001310147224 */ /* 0x000fe200078e02ff */
[----:B------:R-:W-:Y:S02]  /*0150*/  LOP3.LUT R27, R19, 0x7, RZ, 0xc0, !PT ;  /* 0x00000007131b7812 */ /* 0x000fe400078ec0ff */
[----:B------:R-:W-:Y:S02]  /*0160*/  MOV R24, RZ ;  /* 0x000000ff00187202 */ /* 0x000fe40000000f00 */
[----:B------:R-:W-:Y:S02]  /*0170*/  ISETP.NE.AND P0, PT, R27, RZ, PT ;  /* 0x000000ff1b00720c */ /* 0x000fe40003f05270 */
[----:B------:R-:W-:-:S05]  /*0180*/  MOV R21, RZ ;  /* 0x000000ff00157202 */ /* 0x000fca0000000f00 */
[----:B------:R-:W-:Y:S06]  /*0190*/  @!P1 BRA `(.L_x_86) ;  /* 0x0000000000c49947 */ /* 0x000fec0003800000 */
[----:B------:R-:W0:Y:S01]  /*01a0*/  LDC.64 R2, c[0x0][0x380] ;  /* 0x0000e000ff027b82 */ /* 0x000e220000000a00 */
[----:B------:R-:W-:Y:S02]  /*01b0*/  LOP3.LUT R21, R19, 0x7ffffff8, RZ, 0xc0, !PT ;  /* 0x7ffffff813157812 */ /* 0x000fe400078ec0ff */
[----:B------:R-:W-:Y:S02]  /*01c0*/  MOV R24, RZ ;  /* 0x000000ff00187202 */ /* 0x000fe40000000f00 */
[----:B------:R-:W-:Y:S02]  /*01d0*/  MOV R18, R0 ;  /* 0x0000000000127202 */ /* 0x000fe40000000f00 */
[----:B------:R-:W-:Y:S01]  /*01e0*/  IADD3 R22, PT, PT, -R21, RZ, RZ ;  /* 0x000000ff15167210 */ /* 0x000fe20007ffe1ff */
[----:B0-----:R-:W-:-:S03]  /*01f0*/  IMAD.WIDE.U32 R2, R20, 0x4, R2 ;  /* 0x0000000414027825 */ /* 0x001fc600078e0002 */
[----:B------:R-:W-:-:S04]  /*0200*/  IADD3 R4, P1, PT, R2, 0x10, RZ ;  /* 0x0000001002047810 */ /* 0x000fc80007f3e0ff */
[----:B------:R-:W-:-:S09]  /*0210*/  IADD3.X R5, PT, PT, RZ, R3, RZ, P1, !PT ;  /* 0x00000003ff057210 */ /* 0x000fd20000ffe4ff */
.L_x_87:
[----:B------:R-:W0:Y:S01]  /*0220*/  LDC.64 R14, c[0x0][0x388] ;  /* 0x0000e200ff0e7b82 */ /* 0x000e220000000a00 */
[----:B------:R-:W-:Y:S02]  /*0230*/  MOV R2, R4 ;  /* 0x0000000400027202 */ /* 0x000fe40000000f00 */
[----:B------:R-:W-:-:S05]  /*0240*/  MOV R3, R5 ;  /* 0x0000000500037202 */ /* 0x000fca0000000f00 */
[----:B------:R-:W2:Y:S04]  /*0250*/  LDG.E R25, desc[UR4][R2.64+-0x10] ;  /* 0xfffff00402197981 */ /* 0x000ea8000c1e1900 */
[----:B------:R-:W3:Y:S04]  /*0260*/  LDG.E R23, desc[UR4][R2.64+-0xc] ;  /* 0xfffff40402177981 */ /* 0x000ee8000c1e1900 */
[----:B------:R-:W4:Y:S04]  /*0270*/  LDG.E R29, desc[UR4][R2.64+-0x8] ;  /* 0xfffff804021d7981 */ /* 0x000f28000c1e1900 */
[----:B------:R-:W5:Y:S01]  /*0280*/  LDG.E R28, desc[UR4][R2.64+-0x4] ;  /* 0xfffffc04021c7981 */ /* 0x000f62000c1e1900 */
[----:B0-----:R-:W-:-:S05]  /*0290*/  IMAD.WIDE R14, R18, 0x4, R14 ;  /* 0x00000004120e7825 */ /* 0x001fca00078e020e */
[----:B------:R0:W2:Y:S01]  /*02a0*/  LDG.E R26, desc[UR4][R14.64] ;  /* 0x000000040e1a7981 */ /* 0x0000a2000c1e1900 */
[----:B------:R-:W-:-:S04]  /*02b0*/  IMAD.WIDE R12, R17, 0x4, R14 ;  /* 0x00000004110c7825 */ /* 0x000fc800078e020e */
[C---:B------:R-:W-:Y:S02]  /*02c0*/  IMAD.WIDE R4, R17.reuse, 0x4, R12 ;  /* 0x0000000411047825 */ /* 0x040fe400078e020c */
[----:B------:R-:W3:Y:S02]  /*02d0*/  LDG.E R12, desc[UR4][R12.64] ;  /* 0x000000040c0c7981 */ /* 0x000ee4000c1e1900 */
[C---:B------:R-:W-:Y:S02]  /*02e0*/  IMAD.WIDE R8, R17.reuse, 0x4, R4 ;  /* 0x0000000411087825 */ /* 0x040fe400078e0204 */
[----:B------:R-:W4:Y:S02]  /*02f0*/  LDG.E R4, desc[UR4][R4.64] ;  /* 0x0000000404047981 */ /* 0x000f24000c1e1900 */
[C---:B------:R-:W-:Y:S02]  /*0300*/  IMAD.WIDE R6, R17.reuse, 0x4, R8 ;  /* 0x0000000411067825 */ /* 0x040fe400078e0208 */
[----:B------:R-:W5:Y:S02]  /*0310*/  LDG.E R8, desc[UR4][R8.64] ;  /* 0x0000000408087981 */ /* 0x000f64000c1e1900 */
[----:B------:R-:W-:-:S02]  /*0320*/  IMAD.WIDE R10, R17, 0x4, R6 ;  /* 0x00000004110a7825 */ /* 0x000fc400078e0206 */
[----:B------:R-:W5:Y:S04]  /*0330*/  LDG.E R5, desc[UR4][R2.64] ;  /* 0x0000000402057981 */ /* 0x000f68000c1e1900 */
[----:B------:R-:W5:Y:S01]  /*0340*/  LDG.E R6, desc[UR4][R6.64] ;  /* 0x0000000406067981 */ /* 0x000f62000c1e1900 */
[----:B0-----:R-:W-:-:S03]  /*0350*/  IMAD.WIDE R14, R17, 0x4, R10 ;  /* 0x00000004110e7825 */ /* 0x001fc600078e020a */
[----:B------:R-:W5:Y:S04]  /*0360*/  LDG.E R10, desc[UR4][R10.64] ;  /* 0x000000040a0a7981 */ /* 0x000f68000c1e1900 */
[----:B------:R-:W5:Y:S04]  /*0370*/  LDG.E R13, desc[UR4][R14.64] ;  /* 0x000000040e0d7981 */ /* 0x000f68000c1e1900 */
[----:B------:R-:W5:Y:S04]  /*0380*/  LDG.E R7, desc[UR4][R2.64+0x4] ;  /* 0x0000040402077981 */ /* 0x000f68000c1e1900 */
[----:B------:R-:W5:Y:S01]  /*0390*/  LDG.E R9, desc[UR4][R2.64+0xc] ;  /* 0x00000c0402097981 */ /* 0x000f62000c1e1900 */
[----:B--2---:R-:W-:Y:S01]  /*03a0*/  FFMA R26, R25, R26, R24 ;  /* 0x0000001a191a7223 */ /* 0x004fe20000000018 */
[----:B------:R-:W-:-:S02]  /*03b0*/  IMAD.WIDE R24, R17, 0x4, R14 ;  /* 0x0000000411187825 */ /* 0x000fc400078e020e */
[----:B------:R-:W2:Y:S04]  /*03c0*/  LDG.E R14, desc[UR4][R2.64+0x8] ;  /* 0x00000804020e7981 */ /* 0x000ea8000c1e1900 */
[----:B------:R-:W2:Y:S01]  /*03d0*/  LDG.E R24, desc[UR4][R24.64] ;  /* 0x0000000418187981 */ /* 0x000ea2000c1e1900 */
[----:B---3--:R-:W-:Y:S01]  /*03e0*/  FFMA R12, R23, R12, R26 ;  /* 0x0000000c170c7223 */ /* 0x008fe2000000001a */
[----:B------:R-:W-:-:S03]  /*03f0*/  IADD3 R22, PT, PT, R22, 0x8, RZ ;  /* 0x0000000816167810 */ /* 0x000fc60007ffe0ff */
[----:B----4-:R-:W-:Y:S01]  /*0400*/  FFMA R29, R29, R4, R12 ;  /* 0x000000041d1d7223 */ /* 0x010fe2000000000c */
[----:B------:R-:W-:-:S03]  /*0410*/  ISETP.NE.AND P1, PT, R22, RZ, PT ;  /* 0x000000ff1600720c */ /* 0x000fc60003f25270 */
[----:B-----5:R-:W-:Y:S01]  /*0420*/  FFMA R8, R28, R8, R29 ;  /* 0x000000081c087223 */ /* 0x020fe2000000001d */
[----:B------:R-:W-:-:S03]  /*0430*/  IADD3 R4, P2, PT, R2, 0x20, RZ ;  /* 0x0000002002047810 */ /* 0x000fc60007f5e0ff */
[----:B------:R-:W-:Y:S01]  /*0440*/  FFMA R6, R5, R6, R8 ;  /* 0x0000000605067223 */ /* 0x000fe20000000008 */
[----:B------:R-:W-:Y:S02]  /*0450*/  IADD3.X R5, PT, PT, RZ, R3, RZ, P2, !PT ;  /* 0x00000003ff057210 */ /* 0x000fe400017fe4ff */
[----:B------:R-:W-:Y:S01]  /*0460*/  LEA R18, R17, R18, 0x3 ;  /* 0x0000001211127211 */ /* 0x000fe200078e18ff */
[----:B------:R-:W-:-:S04]  /*0470*/  FFMA R7, R7, R10, R6 ;  /* 0x0000000a07077223 */ /* 0x000fc80000000006 */
[----:B--2---:R-:W-:-:S04]  /*0480*/  FFMA R14, R14, R13, R7 ;  /* 0x0000000d0e0e7223 */ /* 0x004fc80000000007 */
[----:B------:R-:W-:Y:S01]  /*0490*/  FFMA R24, R9, R24, R14 ;  /* 0x0000001809187223 */ /* 0x000fe2000000000e */
[----:B------:R-:W-:Y:S06]  /*04a0*/  @P1 BRA `(.L_x_87) ;  /* 0xfffffffc005c1947 */ /* 0x000fec000383ffff */
.L_x_86:
[----:B------:R-:W-:Y:S05]  /*04b0*/  @!P0 BRA `(.L_x_85) ;  /* 0x0000000000fc8947 */ /* 0x000fea0003800000 */
[----:B------:R-:W-:Y:S02]  /*04c0*/  ISETP.GE.U32.AND P1, PT, R27, 0x4, PT ;  /* 0x000000041b00780c */ /* 0x000fe40003f26070 */
[----:B------:R-:W-:-:S04]  /*04d0*/  LOP3.LUT R14, R19, 0x3, RZ, 0xc0, !PT ;  /* 0x00000003130e7812 */ /* 0x000fc800078ec0ff */
[----:B------:R-:W-:-:S07]  /*04e0*/  ISETP.NE.AND P0, PT, R14, RZ, PT ;  /* 0x000000ff0e00720c */ /* 0x000fce0003f05270 */
[----:B------:R-:W-:Y:S06]  /*04f0*/  @!P1 BRA `(.L_x_88) ;  /* 0x00000000006c9947 */ /* 0x000fec0003800000 */
[----:B------:R-:W0:Y:S01]  /*0500*/  LDC.64 R4, c[0x0][0x388] ;  /* 0x0000e200ff047b82 */ /* 0x000e220000000a00 */
[----:B------:R-:W1:Y:S01]  /*0510*/  LDCU.64 UR6, c[0x0][0x380] ;  /* 0x00007000ff0677ac */ /* 0x000e620008000a00 */
[----:B------:R-:W-:Y:S01]  /*0520*/  IMAD R7, R21, R17, R0 ;  /* 0x0000001115077224 */ /* 0x000fe200078e0200 */
[CC--:B------:R-:W-:Y:S02]  /*0530*/  IADD3 R3, PT, PT, R20.reuse, R21.reuse, RZ ;  /* 0x0000001514037210 */ /* 0x0c0fe40007ffe0ff */
[----:B------:R-:W-:-:S03]  /*0540*/  IADD3 R8, P1, PT, R20, R21, RZ ;  /* 0x0000001514087210 */ /* 0x000fc60007f3e0ff */
[----:B------:R-:W2:Y:S01]  /*0550*/  LDC.64 R12, c[0x0][0x380] ;  /* 0x0000e000ff0c7b82 */ /* 0x000ea20000000a00 */
[----:B0-----:R-:W-:-:S04]  /*0560*/  IMAD.WIDE R4, R7, 0x4, R4 ;  /* 0x0000000407047825 */ /* 0x001fc800078e0204 */
[----:B------:R-:W-:Y:S02]  /*0570*/  IMAD.WIDE R6, R17, 0x4, R4 ;  /* 0x0000000411067825 */ /* 0x000fe400078e0204 */
[----:B------:R-:W3:Y:S02]  /*0580*/  LDG.E R4, desc[UR4][R4.64] ;  /* 0x0000000404047981 */ /* 0x000ee4000c1e1900 */
[----:B--2---:R-:W-:Y:S01]  /*0590*/  IMAD.WIDE.U32 R12, R3, 0x4, R12 ;  /* 0x00000004030c7825 */ /* 0x004fe200078e000c */
[----:B------:R-:W-:Y:S02]  /*05a0*/  IADD3.X R3, PT, PT, RZ, RZ, RZ, P1, !PT ;  /* 0x000000ffff037210 */ /* 0x000fe40000ffe4ff */
[----:B-1----:R-:W-:-:S03]  /*05b0*/  LEA R2, P1, R8, UR6, 0x2 ;  /* 0x0000000608027c11 */ /* 0x002fc6000f8210ff */
[----:B------:R-:W3:Y:S01]  /*05c0*/  LDG.E R13, desc[UR4][R12.64] ;  /* 0x000000040c0d7981 */ /* 0x000ee2000c1e1900 */
[----:B------:R-:W-:Y:S01]  /*05d0*/  LEA.HI.X R3, R8, UR7, R3, 0x2, P1 ;  /* 0x0000000708037c11 */ /* 0x000fe200088f1403 */
[C---:B------:R-:W-:Y:S02]  /*05e0*/  IMAD.WIDE R8, R17.reuse, 0x4, R6 ;  /* 0x0000000411087825 */ /* 0x040fe400078e0206 */
[----:B------:R-:W2:Y:S04]  /*05f0*/  LDG.E R6, desc[UR4][R6.64] ;  /* 0x0000000406067981 */ /* 0x000ea8000c1e1900 */
[----:B------:R-:W2:Y:S01]  /*0600*/  LDG.E R15, desc[UR4][R2.64+0x4] ;  /* 0x00000404020f7981 */ /* 0x000ea2000c1e1900 */
[----:B------:R-:W-:-:S03]  /*0610*/  IMAD.WIDE R10, R17, 0x4, R8 ;  /* 0x00000004110a7825 */ /* 0x000fc600078e0208 */
[----:B------:R-:W4:Y:S04]  /*0620*/  LDG.E R22, desc[UR4][R8.64] ;  /* 0x0000000408167981 */ /* 0x000f28000c1e1900 */
[----:B------:R-:W4:Y:S04]  /*0630*/  LDG.E R18, desc[UR4][R2.64+0x8] ;  /* 0x0000080402127981 */ /* 0x000f28000c1e1900 */
[----:B------:R-:W5:Y:S04]  /*0640*/  LDG.E R26, desc[UR4][R2.64+0xc] ;  /* 0x00000c04021a7981 */ /* 0x000f68000c1e1900 */
[----:B------:R-:W5:Y:S01]  /*0650*/  LDG.E R10, desc[UR4][R10.64] ;  /* 0x000000040a0a7981 */ /* 0x000f62000c1e1900 */
[----:B------:R-:W-:Y:S01]  /*0660*/  IADD3 R21, PT, PT, R21, 0x4, RZ ;  /* 0x0000000415157810 */ /* 0x000fe20007ffe0ff */
[----:B---3--:R-:W-:-:S04]  /*0670*/  FFMA R24, R13, R4, R24 ;  /* 0x000000040d187223 */ /* 0x008fc80000000018 */
[----:B--2---:R-:W-:-:S04]  /*0680*/  FFMA R15, R15, R6, R24 ;  /* 0x000000060f0f7223 */ /* 0x004fc80000000018 */
[----:B----4-:R-:W-:-:S04]  /*0690*/  FFMA R15, R18, R22, R15 ;  /* 0x00000016120f7223 */ /* 0x010fc8000000000f */
[----:B-----5:R-:W-:-:S07]  /*06a0*/  FFMA R24, R26, R10, R15 ;  /* 0x0000000a1a187223 */ /* 0x020fce000000000f */
.L_x_88:
[----:B------:R-:W-:Y:S05]  /*06b0*/  @!P0 BRA `(.L_x_85) ;  /* 0x00000000007c8947 */ /* 0x000fea0003800000 */
[----:B------:R-:W-:Y:S01]  /*06c0*/  ISETP.NE.AND P1, PT, R14, 0x1, PT ;  /* 0x000000010e00780c */ /* 0x000fe20003f25270 */
[----:B------:R-:W0:Y:S01]  /*06d0*/  LDC.64 R10, c[0x0][0x380] ;  /* 0x0000e000ff0a7b82 */ /* 0x000e220000000a00 */
[----:B------:R-:W-:-:S04]  /*06e0*/  LOP3.LUT R19, R19, 0x1, RZ, 0xc0, !PT ;  /* 0x0000000113137812 */ /* 0x000fc800078ec0ff */
[----:B------:R-:W-:-:S03]  /*06f0*/  ISETP.NE.U32.AND P0, PT, R19, 0x1, PT ;  /* 0x000000011300780c */ /* 0x000fc60003f05070 */
[----:B------:R-:W1:Y:S04]  /*0700*/  LDC.64 R8, c[0x0][0x388] ;  /* 0x0000e200ff087b82 */ /* 0x000e680000000a00 */
[CC--:B------:R-:W-:Y:S02]  /*0710*/  @P1 IADD3 R13, PT, PT, R20.reuse, R21.reuse, RZ ;  /* 0x00000015140d1210 */ /* 0x0c0fe40007ffe0ff */
[----:B------:R-:W-:Y:S02]  /*0720*/  @P1 IADD3 R12, P2, PT, R20, R21, RZ ;  /* 0x00000015140c1210 */ /* 0x000fe40007f5e0ff */
[----:B------:R-:W2:Y:S02]  /*0730*/  @P1 LDC.64 R2, c[0x0][0x380] ;  /* 0x0000e000ff021b82 */ /* 0x000ea40000000a00 */
[----:B------:R-:W-:-:S06]  /*0740*/  @P1 IADD3.X R14, PT, PT, RZ, RZ, RZ, P2, !PT ;  /* 0x000000ffff0e1210 */ /* 0x000fcc00017fe4ff */
[----:B------:R-:W3:Y:S01]  /*0750*/  LDC.64 R4, c[0x0][0x380] ;  /* 0x0000e000ff047b82 */ /* 0x000ee20000000a00 */
[----:B0-----:R-:W-:-:S04]  /*0760*/  @P1 IMAD.WIDE.U32 R10, R13, 0x4, R10 ;  /* 0x000000040d0a1825 */ /* 0x001fc800078e000a */
[C---:B------:R-:W-:Y:S01]  /*0770*/  @P1 IMAD R13, R21.reuse, R17, R0 ;  /* 0x00000011150d1224 */ /* 0x040fe200078e0200 */
[----:B------:R-:W-:Y:S01]  /*0780*/  @P1 IADD3 R21, PT, PT, R21, 0x2, RZ ;  /* 0x0000000215151810 */ /* 0x000fe20007ffe0ff */
[----:B------:R-:W4:Y:S01]  /*0790*/  @P1 LDG.E R11, desc[UR4][R10.64] ;  /* 0x000000040a0b1981 */ /* 0x000f22000c1e1900 */
[----:B------:R-:W0:Y:S01]  /*07a0*/  LDC.64 R6, c[0x0][0x388] ;  /* 0x0000e200ff067b82 */ /* 0x000e220000000a00 */
[----:B-1----:R-:W-:Y:S01]  /*07b0*/  @P1 IMAD.WIDE R8, R13, 0x4, R8 ;  /* 0x000000040d081825 */ /* 0x002fe200078e0208 */
[----:B------:R-:W-:Y:S02]  /*07c0*/  @!P0 IADD3 R15, PT, PT, R20, R21, RZ ;  /* 0x00000015140f8210 */ /* 0x000fe40007ffe0ff */
[----:B--2---:R-:W-:Y:S01]  /*07d0*/  @P1 LEA R2, P2, R12, R2, 0x2 ;  /* 0x000000020c021211 */ /* 0x004fe200078410ff */
[----:B------:R-:W-:-:S03]  /*07e0*/  @!P0 IMAD R21, R21, R17, R0 ;  /* 0x0000001115158224 */ /* 0x000fc600078e0200 */
[----:B------:R-:W-:Y:S01]  /*07f0*/  @P1 LEA.HI.X R3, R12, R3, R14, 0x2, P2 ;  /* 0x000000030c031211 */ /* 0x000fe200010f140e */
[----:B------:R-:W-:Y:S01]  /*0800*/  @P1 IMAD.WIDE R12, R17, 0x4, R8 ;  /* 0x00000004110c1825 */ /* 0x000fe200078e0208 */
[----:B------:R-:W4:Y:S03]  /*0810*/  @P1 LDG.E R14, desc[UR4][R8.64] ;  /* 0x00000004080e1981 */ /* 0x000f26000c1e1900 */
[----:B---3--:R-:W-:Y:S01]  /*0820*/  @!P0 IMAD.WIDE.U32 R4, R15, 0x4, R4 ;  /* 0x000000040f048825 */ /* 0x008fe200078e0004 */
[----:B------:R-:W2:Y:S04]  /*0830*/  @P1 LDG.E R2, desc[UR4][R2.64+0x4] ;  /* 0x0000040402021981 */ /* 0x000ea8000c1e1900 */
[----:B------:R-:W2:Y:S01]  /*0840*/  @P1 LDG.E R12, desc[UR4][R12.64] ;  /* 0x000000040c0c1981 */ /* 0x000ea2000c1e1900 */
[----:B0-----:R-:W-:-:S03]  /*0850*/  @!P0 IMAD.WIDE R6, R21, 0x4, R6 ;  /* 0x0000000415068825 */ /* 0x001fc600078e0206 */
[----:B------:R-:W3:Y:S04]  /*0860*/  @!P0 LDG.E R5, desc[UR4][R4.64] ;  /* 0x0000000404058981 */ /* 0x000ee8000c1e1900 */
[----:B------:R-:W3:Y:S01]  /*0870*/  @!P0 LDG.E R6, desc[UR4][R6.64] ;  /* 0x0000000406068981 */ /* 0x000ee2000c1e1900 */
[----:B----4-:R-:W-:-:S04]  /*0880*/  @P1 FFMA R11, R11, R14, R24 ;  /* 0x0000000e0b0b1223 */ /* 0x010fc80000000018 */
[----:B--2---:R-:W-:-:S04]  /*0890*/  @P1 FFMA R24, R2, R12, R11 ;  /* 0x0000000c02181223 */ /* 0x004fc8000000000b */
[----:B---3--:R-:W-:-:S07]  /*08a0*/  @!P0 FFMA R24, R5, R6, R24 ;  /* 0x0000000605188223 */ /* 0x008fce0000000018 */
.L_x_85:
[----:B------:R-:W0:Y:S01]  /*08b0*/  LDC.64 R2, c[0x0][0x390] ;  /* 0x0000e400ff027b82 */ /* 0x000e220000000a00 */
[----:B------:R-:W-:-:S04]  /*08c0*/  IMAD R17, R16, R17, R0 ;  /* 0x0000001110117224 */ /* 0x000fc800078e0200 */
[----:B0-----:R-:W-:-:S05]  /*08d0*/  IMAD.WIDE R2, R17, 0x4, R2 ;  /* 0x0000000411027825 */ /* 0x001fca00078e0202 */
[----:B------:R-:W-:Y:S01]  /*08e0*/  STG.E desc[UR4][R2.64], R24 ;  /* 0x0000001802007986 */ /* 0x000fe2000c101904 */
[----:B------:R-:W-:Y:S05]  /*08f0*/  EXIT ;  /* 0x000000000000794d */ /* 0x000fea0003800000 */
.L_x_89:
        /* <DEDUP_REMOVED lines=16> */
.L_x_103:


//--------------------- .nv.shared.reserved.0     --------------------------
	.section	.nv.shared.reserved.0,"aw",@nobits
	.weak		__nv_reservedSMEM_offset_0_alias
	.size		__nv_reservedSMEM_offset_0_alias, 0, 64
	.other		__nv_reservedSMEM_offset_0_alias,@"STO_CUDA_RESERVED_SHARED STV_DEFAULT"
__nv_reservedSMEM_offset_0_alias:
	.zero		0
	.zero		64


//--------------------- .nv.constant0._Z21update_weights_kernelPfS_i --------------------------
	.section	.nv.constant0._Z21update_weights_kernelPfS_i,"a",@progbits
	.sectionflags	@""
	.align	4
.nv.constant0._Z21update_weights_kernelPfS_i:
	.zero		916


//--------------------- .nv.constant0._Z25multiply_gradients_kernelPfS_i --------------------------
	.section	.nv.constant0._Z25multiply_gradients_kernelPfS_i,"a",@progbits
	.sectionflags	@""
	.align	4
.nv.constant0._Z25multiply_gradients_kernelPfS_i:
	.zero		916


//--------------------- .nv.constant0._Z12drelu_kernelPfS_i --------------------------
	.section	.nv.constant0._Z12drelu_kernelPfS_i,"a",@progbits
	.sectionflags	@""
	.align	4
.nv.constant0._Z12drelu_kernelPfS_i:
	.zero		916


//--------------------- .nv.constant0._Z23update_gradients_kernelPfS_S_S_iii --------------------------
	.section	.nv.constant0._Z23update_gradients_kernelPfS_S_S_iii,"a",@progbits
	.sectionflags	@""
	.align	4
.nv.constant0._Z23update_gradients_kernelPfS_S_S_iii:
	.zero		940


//--------------------- .nv.constant0._Z31compute_output_gradients_kernelPfS_Pii --------------------------
	.section	.nv.constant0._Z31compute_output_gradients_kernelPfS_Pii,"a",@progbits
	.sectionflags	@""
	.align	4
.nv.constant0._Z31compute_output_gradients_kernelPfS_Pii:
	.zero		924


//--------------------- .nv.constant0._Z16zero_grad_kernelPfi --------------------------
	.section	.nv.constant0._Z16zero_grad_kernelPfi,"a",@progbits
	.sectionflags	@""
	.align	4
.nv.constant0._Z16zero_grad_kernelPfi:
	.zero		908


//--------------------- .nv.constant0._Z21clip_gradients_kernelPfif --------------------------
	.section	.nv.constant0._Z21clip_gradients_kernelPfif,"a",@progbits
	.sectionflags	@""
	.align	4
.nv.constant0._Z21clip_gradients_kernelPfif:
	.zero		912


//--------------------- .nv.constant0._Z14softmax_kernelPfii --------------------------
	.section	.nv.constant0._Z14softmax_kernelPfii,"a",@progbits
	.sectionflags	@""
	.align	4
.nv.constant0._Z14softmax_kernelPfii:
	.zero		912


//--------------------- .nv.constant0._Z15bias_add_kernelPfS_ii --------------------------
	.section	.nv.constant0._Z15bias_add_kernelPfS_ii,"a",@progbits
	.sectionflags	@""
	.align	4
.nv.constant0._Z15bias_add_kernelPfS_ii:
	.zero		920


//--------------------- .nv.constant0._Z11relu_kernelPfi --------------------------
	.section	.nv.constant0._Z11relu_kernelPfi,"a",@progbits
	.sectionflags	@""
	.align	4
.nv.constant0._Z11relu_kernelPfi:
	.zero		908


//--------------------- .nv.constant0._Z18matmul_at_b_kernelPfS_S_iii --------------------------
	.section	.nv.constant0._Z18matmul_at_b_kernelPfS_S_iii,"a",@progbits
	.sectionflags	@""
	.align	4
.nv.constant0._Z18matmul_at_b_kernelPfS_S_iii:
	.zero		932


//--------------------- .nv.constant0._Z18matmul_a_bt_kernelPfS_S_iii --------------------------
	.section	.nv.constant0._Z18matmul_a_bt_kernelPfS_S_iii,"a",@progbits
	.sectionflags	@""
	.align	4
.nv.constant0._Z18matmul_a_bt_kernelPfS_S_iii:
	.zero		932


//--------------------- .nv.constant0._Z17matmul_a_b_kernelPfS_S_iii --------------------------
	.section	.nv.constant0._Z17matmul_a_b_kernelPfS_S_iii,"a",@progbits
	.sectionflags	@""
	.align	4
.nv.constant0._Z17matmul_a_b_kernelPfS_S_iii:
	.zero		932


//--------------------- SYMBOLS --------------------------

	.type		.nv.reservedSmem.offset0,@object
	.size		.nv.reservedSmem.offset0,0x4
